	.target	sm_90a

	.elftype	@"ET_EXEC"


//--------------------- .note.nv.tkinfo           --------------------------
	.section	.note.nv.tkinfo,"",@"SHT_NOTE"
	.sectionflags	@"SHF_NOTE_NV_TKINFO"
	.tkinfo
        /*0018*/ 	.word	0x00000002
        /*0030*/ 	.string	""
        /*0030*/ 	.string	"ptxas"
        /*0030*/ 	.string	"Cuda compilation tools, release 13.0, V13.0.88"
        /*0030*/ 	.string	"Build cuda_13.0.r13.0/compiler.36424714_0"
        /*0030*/ 	.string	"-arch sm_90a -m 64 "



//--------------------- .note.nv.cuinfo           --------------------------
	.section	.note.nv.cuinfo,"",@"SHT_NOTE"
	.sectionflags	@"SHF_NOTE_NV_CUINFO"
        /*0018*/ 	.short	0x0002
        /*001a*/ 	.short	0x005a
        /*001c*/ 	.short	0x0082
	.zero		2


//--------------------- .nv.info                  --------------------------
	.section	.nv.info,"",@"SHT_CUDA_INFO"
	.align	4


	//----- nvinfo : EIATTR_REGCOUNT
	.align		4
        /*0000*/ 	.byte	0x04, 0x2f
        /*0002*/ 	.short	(.L_12 - .L_11)
	.align		4
.L_11:
        /*0004*/ 	.word	index@(_ZN7cutlass13device_kernelINS_4conv6kernel13ConvUniversalINS1_16ConvProblemShapeILNS1_8OperatorE2ELi2EEENS1_10collective14CollectiveConvINS1_46MainloopSm90TmaGmmaWarpSpecializedImplicitGemmILS5_2ELi4ELi2EN4cute5tupleIJNSA_1CILi1EEESD_SD_EEENS1_36KernelImplicitTmaWarpSpecializedSm90ELi1EEENSB_IJNSC_ILi256EEENSB_IJNSC_ILi128EEEEEENSB_IJNSC_ILi64EEEEEEEEENS_6half_tESN_NSA_8TiledMMAINSA_8MMA_AtomIJNSA_4SM904GMMA26MMA_64x128x16_F32F16F16_SSILNSR_5MajorE1ELST_1ELNSR_7ScaleInE1ELSU_1EEEEEENSA_6LayoutISE_NSB_IJNSC_ILi0EEESY_SY_EEEEENSB_IJNSA_10UnderscoreES11_S11_EEEEENS7_6detail26Sm90ImplicitGemmTileTraitsINSA_13SM90_TMA_LOADENSA_14ComposedLayoutINSA_7SwizzleILi3ELi4ELi3EEENSA_18smem_ptr_flag_bitsILi16EEENSX_INSB_IJNSB_IJSK_NSC_ILi4EEEEEENSB_IJNSC_ILi8EEES1E_EEENSB_IJSD_S1C_EEEEEENSB_IJNSB_IJSD_NSC_ILi4096EEEEEENSB_IJSK_NSC_ILi512EEEEEENSB_IJSY_NSC_ILi16384EEEEEEEEEEEEEvEENS15_INSA_20SM90_TMA_LOAD_IM2COLENS17_IS19_S1B_NSX_INSB_IJNSB_IJSK_NSC_ILi2EEEEEES1F_S1G_EEENSB_IJS1J_S1L_NSB_IJSY_NSC_ILi8192EEEEEEEEEEEEEvEEEENS_8epilogue10collective6detail29Sm90TmaWarpSpecializedAdapterINS24_15DefaultEpilogueISN_NSB_IJlNSB_IJSD_llEEESY_EEES29_NS23_6thread17LinearCombinationISN_Li1EffLNS2A_9ScaleType4KindE0ELNS_15FloatRoundStyleE2ESN_EENS_4gemm15EpilogueDefaultEEEEEvvEEEEvNT_6ParamsE)
        /*0008*/ 	.word	0x000000ff


	//----- nvinfo : EIATTR_FRAME_SIZE
	.align		4
.L_12:
        /*000c*/ 	.byte	0x04, 0x11
        /*000e*/ 	.short	(.L_14 - .L_13)
	.align		4
.L_13:
        /*0010*/ 	.word	index@(_ZN7cutlass13device_kernelINS_4conv6kernel13ConvUniversalINS1_16ConvProblemShapeILNS1_8OperatorE2ELi2EEENS1_10collective14CollectiveConvINS1_46MainloopSm90TmaGmmaWarpSpecializedImplicitGemmILS5_2ELi4ELi2EN4cute5tupleIJNSA_1CILi1EEESD_SD_EEENS1_36KernelImplicitTmaWarpSpecializedSm90ELi1EEENSB_IJNSC_ILi256EEENSB_IJNSC_ILi128EEEEEENSB_IJNSC_ILi64EEEEEEEEENS_6half_tESN_NSA_8TiledMMAINSA_8MMA_AtomIJNSA_4SM904GMMA26MMA_64x128x16_F32F16F16_SSILNSR_5MajorE1ELST_1ELNSR_7ScaleInE1ELSU_1EEEEEENSA_6LayoutISE_NSB_IJNSC_ILi0EEESY_SY_EEEEENSB_IJNSA_10UnderscoreES11_S11_EEEEENS7_6detail26Sm90ImplicitGemmTileTraitsINSA_13SM90_TMA_LOADENSA_14ComposedLayoutINSA_7SwizzleILi3ELi4ELi3EEENSA_18smem_ptr_flag_bitsILi16EEENSX_INSB_IJNSB_IJSK_NSC_ILi4EEEEEENSB_IJNSC_ILi8EEES1E_EEENSB_IJSD_S1C_EEEEEENSB_IJNSB_IJSD_NSC_ILi4096EEEEEENSB_IJSK_NSC_ILi512EEEEEENSB_IJSY_NSC_ILi16384EEEEEEEEEEEEEvEENS15_INSA_20SM90_TMA_LOAD_IM2COLENS17_IS19_S1B_NSX_INSB_IJNSB_IJSK_NSC_ILi2EEEEEES1F_S1G_EEENSB_IJS1J_S1L_NSB_IJSY_NSC_ILi8192EEEEEEEEEEEEEvEEEENS_8epilogue10collective6detail29Sm90TmaWarpSpecializedAdapterINS24_15DefaultEpilogueISN_NSB_IJlNSB_IJSD_llEEESY_EEES29_NS23_6thread17LinearCombinationISN_Li1EffLNS2A_9ScaleType4KindE0ELNS_15FloatRoundStyleE2ESN_EENS_4gemm15EpilogueDefaultEEEEEvvEEEEvNT_6ParamsE)
        /*0014*/ 	.word	0x000003e8


	//----- nvinfo : EIATTR_MIN_STACK_SIZE
	.align		4
.L_14:
        /*0018*/ 	.byte	0x04, 0x12
        /*001a*/ 	.short	(.L_16 - .L_15)
	.align		4
.L_15:
        /*001c*/ 	.word	index@(_ZN7cutlass13device_kernelINS_4conv6kernel13ConvUniversalINS1_16ConvProblemShapeILNS1_8OperatorE2ELi2EEENS1_10collective14CollectiveConvINS1_46MainloopSm90TmaGmmaWarpSpecializedImplicitGemmILS5_2ELi4ELi2EN4cute5tupleIJNSA_1CILi1EEESD_SD_EEENS1_36KernelImplicitTmaWarpSpecializedSm90ELi1EEENSB_IJNSC_ILi256EEENSB_IJNSC_ILi128EEEEEENSB_IJNSC_ILi64EEEEEEEEENS_6half_tESN_NSA_8TiledMMAINSA_8MMA_AtomIJNSA_4SM904GMMA26MMA_64x128x16_F32F16F16_SSILNSR_5MajorE1ELST_1ELNSR_7ScaleInE1ELSU_1EEEEEENSA_6LayoutISE_NSB_IJNSC_ILi0EEESY_SY_EEEEENSB_IJNSA_10UnderscoreES11_S11_EEEEENS7_6detail26Sm90ImplicitGemmTileTraitsINSA_13SM90_TMA_LOADENSA_14ComposedLayoutINSA_7SwizzleILi3ELi4ELi3EEENSA_18smem_ptr_flag_bitsILi16EEENSX_INSB_IJNSB_IJSK_NSC_ILi4EEEEEENSB_IJNSC_ILi8EEES1E_EEENSB_IJSD_S1C_EEEEEENSB_IJNSB_IJSD_NSC_ILi4096EEEEEENSB_IJSK_NSC_ILi512EEEEEENSB_IJSY_NSC_ILi16384EEEEEEEEEEEEEvEENS15_INSA_20SM90_TMA_LOAD_IM2COLENS17_IS19_S1B_NSX_INSB_IJNSB_IJSK_NSC_ILi2EEEEEES1F_S1G_EEENSB_IJS1J_S1L_NSB_IJSY_NSC_ILi8192EEEEEEEEEEEEEvEEEENS_8epilogue10collective6detail29Sm90TmaWarpSpecializedAdapterINS24_15DefaultEpilogueISN_NSB_IJlNSB_IJSD_llEEESY_EEES29_NS23_6thread17LinearCombinationISN_Li1EffLNS2A_9ScaleType4KindE0ELNS_15FloatRoundStyleE2ESN_EENS_4gemm15EpilogueDefaultEEEEEvvEEEEvNT_6ParamsE)
        /*0020*/ 	.word	0x000003e8
.L_16:


//--------------------- .nv.compat                --------------------------
	.section	.nv.compat,"",@"SHT_CUDA_COMPAT_INFO"
	.align	4
        /*0000*/ 	.byte	0x02, 0x09, 0x01, 0x00, 0x02, 0x02, 0x04, 0x00, 0x02, 0x05, 0x05, 0x00, 0x03, 0x07, 0x01, 0x01
        /*0010*/ 	.byte	0x02, 0x03, 0x01, 0x00, 0x02, 0x06, 0x01, 0x00, 0x04, 0x0b, 0x08, 0x00, 0x00, 0x00, 0x00, 0x00
        /*0020*/ 	.byte	0x00, 0x00, 0x00, 0x00


//--------------------- .nv.info._ZN7cutlass13device_kernelINS_4conv6kernel13ConvUniversalINS1_16ConvProblemShapeILNS1_8OperatorE2ELi2EEENS1_10collective14CollectiveConvINS1_46MainloopSm90TmaGmmaWarpSpecializedImplicitGemmILS5_2ELi4ELi2EN4cute5tupleIJNSA_1CILi1EEESD_SD_EEENS1_36KernelImplicitTmaWarpSpecializedSm90ELi1EEENSB_IJNSC_ILi256EEENSB_IJNSC_ILi128EEEEEENSB_IJNSC_ILi64EEEEEEEEENS_6half_tESN_NSA_8TiledMMAINSA_8MMA_AtomIJNSA_4SM904GMMA26MMA_64x128x16_F32F16F16_SSILNSR_5MajorE1ELST_1ELNSR_7ScaleInE1ELSU_1EEEEEENSA_6LayoutISE_NSB_IJNSC_ILi0EEESY_SY_EEEEENSB_IJNSA_10UnderscoreES11_S11_EEEEENS7_6detail26Sm90ImplicitGemmTileTraitsINSA_13SM90_TMA_LOADENSA_14ComposedLayoutINSA_7SwizzleILi3ELi4ELi3EEENSA_18smem_ptr_flag_bitsILi16EEENSX_INSB_IJNSB_IJSK_NSC_ILi4EEEEEENSB_IJNSC_ILi8EEES1E_EEENSB_IJSD_S1C_EEEEEENSB_IJNSB_IJSD_NSC_ILi4096EEEEEENSB_IJSK_NSC_ILi512EEEEEENSB_IJSY_NSC_ILi16384EEEEEEEEEEEEEvEENS15_INSA_20SM90_TMA_LOAD_IM2COLENS17_IS19_S1B_NSX_INSB_IJNSB_IJSK_NSC_ILi2EEEEEES1F_S1G_EEENSB_IJS1J_S1L_NSB_IJSY_NSC_ILi8192EEEEEEEEEEEEEvEEEENS_8epilogue10collective6detail29Sm90TmaWarpSpecializedAdapterINS24_15DefaultEpilogueISN_NSB_IJlNSB_IJSD_llEEESY_EEES29_NS23_6thread17LinearCombinationISN_Li1EffLNS2A_9ScaleType4KindE0ELNS_15FloatRoundStyleE2ESN_EENS_4gemm15EpilogueDefaultEEEEEvvEEEEvNT_6ParamsE --------------------------
	.section	.nv.info._ZN7cutlass13device_kernelINS_4conv6kernel13ConvUniversalINS1_16ConvProblemShapeILNS1_8OperatorE2ELi2EEENS1_10collective14CollectiveConvINS1_46MainloopSm90TmaGmmaWarpSpecializedImplicitGemmILS5_2ELi4ELi2EN4cute5tupleIJNSA_1CILi1EEESD_SD_EEENS1_36KernelImplicitTmaWarpSpecializedSm90ELi1EEENSB_IJNSC_ILi256EEENSB_IJNSC_ILi128EEEEEENSB_IJNSC_ILi64EEEEEEEEENS_6half_tESN_NSA_8TiledMMAINSA_8MMA_AtomIJNSA_4SM904GMMA26MMA_64x128x16_F32F16F16_SSILNSR_5MajorE1ELST_1ELNSR_7ScaleInE1ELSU_1EEEEEENSA_6LayoutISE_NSB_IJNSC_ILi0EEESY_SY_EEEEENSB_IJNSA_10UnderscoreES11_S11_EEEEENS7_6detail26Sm90ImplicitGemmTileTraitsINSA_13SM90_TMA_LOADENSA_14ComposedLayoutINSA_7SwizzleILi3ELi4ELi3EEENSA_18smem_ptr_flag_bitsILi16EEENSX_INSB_IJNSB_IJSK_NSC_ILi4EEEEEENSB_IJNSC_ILi8EEES1E_EEENSB_IJSD_S1C_EEEEEENSB_IJNSB_IJSD_NSC_ILi4096EEEEEENSB_IJSK_NSC_ILi512EEEEEENSB_IJSY_NSC_ILi16384EEEEEEEEEEEEEvEENS15_INSA_20SM90_TMA_LOAD_IM2COLENS17_IS19_S1B_NSX_INSB_IJNSB_IJSK_NSC_ILi2EEEEEES1F_S1G_EEENSB_IJS1J_S1L_NSB_IJSY_NSC_ILi8192EEEEEEEEEEEEEvEEEENS_8epilogue10collective6detail29Sm90TmaWarpSpecializedAdapterINS24_15DefaultEpilogueISN_NSB_IJlNSB_IJSD_llEEESY_EEES29_NS23_6thread17LinearCombinationISN_Li1EffLNS2A_9ScaleType4KindE0ELNS_15FloatRoundStyleE2ESN_EENS_4gemm15EpilogueDefaultEEEEEvvEEEEvNT_6ParamsE,"",@"SHT_CUDA_INFO"
	.sectionflags	@""
	.align	4


	//----- nvinfo : EIATTR_CUDA_API_VERSION
	.align		4
        /*0000*/ 	.byte	0x04, 0x37
        /*0002*/ 	.short	(.L_18 - .L_17)
.L_17:
        /*0004*/ 	.word	0x00000082


	//----- nvinfo : EIATTR_KPARAM_INFO
	.align		4
.L_18:
        /*0008*/ 	.byte	0x04, 0x17
        /*000a*/ 	.short	(.L_20 - .L_19)
.L_19:
        /*000c*/ 	.word	0x00000000
        /*0010*/ 	.short	0x0000
        /*0012*/ 	.short	0x0070
        /*0014*/ 	.byte	0x00, 0xf0, 0x01, 0x0e


	//----- nvinfo : EIATTR_SPARSE_MMA_MASK
	.align		4
.L_20:
        /*0018*/ 	.byte	0x03, 0x50
        /*001a*/ 	.short	0x0000


	//----- nvinfo : EIATTR_MAXREG_COUNT
	.align		4
        /*001c*/ 	.byte	0x03, 0x1b
        /*001e*/ 	.short	0x00ff


	//----- nvinfo : EIATTR_NUM_BARRIERS
	.align		4
        /*0020*/ 	.byte	0x02, 0x4c
        /*0022*/ 	.byte	0x01
	.zero		1


	//----- nvinfo : EIATTR_ANNOTATIONS
	.align		4
        /*0024*/ 	.byte	0x04, 0x55
        /*0026*/ 	.short	(.L_22 - .L_21)


	//   ....[0]....
.L_21:
        /*0028*/ 	.word	0x00000001
        /*002c*/ 	.byte	0x60, 0x0b, 0x00, 0x00, 0x01, 0x00, 0x00, 0x00, 0xa0, 0x0b, 0x00, 0x00, 0x01, 0x00, 0x00, 0x00
        /* <DEDUP_REMOVED lines=368> */
        /*173c*/ 	.byte	0xc0, 0x41, 0x01, 0x00, 0x01, 0x00, 0x00, 0x00, 0x00, 0x42, 0x01, 0x00


	//----- nvinfo : EIATTR_MERCURY_ISA_VERSION
	.align		4
.L_22:
        /*1748*/ 	.byte	0x03, 0x5f
        /*174a*/ 	.short	0x0101


	//----- nvinfo : EIATTR_COOP_GROUP_MASK_REGIDS
	.align		4
        /*174c*/ 	.byte	0x04, 0x29
        /*174e*/ 	.short	(.L_24 - .L_23)


	//   ....[0]....
.L_23:
        /*1750*/ 	.word	0xffffffff


	//   ....[1]....
        /*1754*/ 	.word	0xffffffff


	//   ....[2]....
        /*1758*/ 	.word	0xffffffff


	//----- nvinfo : EIATTR_COOP_GROUP_INSTR_OFFSETS
	.align		4
.L_24:
        /*175c*/ 	.byte	0x04, 0x28
        /*175e*/ 	.short	(.L_26 - .L_25)


	//   ....[0]....
.L_25:
        /*1760*/ 	.word	0x00000060


	//   ....[1]....
        /*1764*/ 	.word	0x00000090


	//   ....[2]....
        /*1768*/ 	.word	0x00000190


	//----- nvinfo : EIATTR_MBARRIER_INSTR_OFFSETS
	.align		4
.L_26:
        /*176c*/ 	.byte	0x04, 0x39
        /*176e*/ 	.short	(.L_28 - .L_27)


	//   ....[0]....
.L_27:
        /*1770*/ 	.word	0x000002e0
        /*1774*/ 	.word	0x000000ff
        /*1778*/ 	.word	0x00030000
        /*177c*/ 	.short	0x0100
        /*177e*/ 	.byte	0x07
	.zero		1


	//   ....[1]....
        /*1780*/ 	.word	0x000002f0
        /*1784*/ 	.word	0x000000ff
        /*1788*/ 	.word	0x00030020
        /*178c*/ 	.short	0x0100
        /*178e*/ 	.byte	0x07
	.zero		1


	//   ....[2]....
        /*1790*/ 	.word	0x00000300
        /*1794*/ 	.word	0x000000ff
        /*1798*/ 	.word	0x00030008
        /*179c*/ 	.short	0x0100
        /*179e*/ 	.byte	0x07
	.zero		1


	//   ....[3]....
        /*17a0*/ 	.word	0x00000310
        /*17a4*/ 	.word	0x000000ff
        /*17a8*/ 	.word	0x00030028
        /*17ac*/ 	.short	0x0100
        /*17ae*/ 	.byte	0x07
	.zero		1


	//   ....[4]....
        /*17b0*/ 	.word	0x00000320
        /*17b4*/ 	.word	0x000000ff
        /*17b8*/ 	.word	0x00030010
        /*17bc*/ 	.short	0x0100
        /*17be*/ 	.byte	0x07
	.zero		1


	//   ....[5]....
        /*17c0*/ 	.word	0x00000330
        /*17c4*/ 	.word	0x000000ff
        /*17c8*/ 	.word	0x00030030
        /*17cc*/ 	.short	0x0100
        /*17ce*/ 	.byte	0x07
	.zero		1


	//   ....[6]....
        /*17d0*/ 	.word	0x00000340
        /*17d4*/ 	.word	0x000000ff
        /*17d8*/ 	.word	0x00030018
        /*17dc*/ 	.short	0x0100
        /*17de*/ 	.byte	0x07
	.zero		1


	//   ....[7]....
        /*17e0*/ 	.word	0x00000350
        /*17e4*/ 	.word	0x000000ff
        /*17e8*/ 	.word	0x00030038
        /*17ec*/ 	.short	0x0100
        /*17ee*/ 	.byte	0x07
	.zero		1


	//   ....[8]....
        /*17f0*/ 	.word	0x00001640
        /*17f4*/ 	.word	0x00000003
        /*17f8*/ 	.word	0x00030000
        /*17fc*/ 	.short	0x010a
        /*17fe*/ 	.byte	0x3f
	.zero		1


	//   ....[9]....
        /*1800*/ 	.word	0x00003a50
        /*1804*/ 	.word	0x00000000
        /*1808*/ 	.word	0x00030000
        /*180c*/ 	.short	0x010a
        /*180e*/ 	.byte	0x3f
	.zero		1


	//   ....[10]....
        /*1810*/ 	.word	0x000062b0
        /*1814*/ 	.word	0x000000ff
        /*1818*/ 	.word	0x00000000
        /*181c*/ 	.short	0x0101
        /*181e*/ 	.byte	0x0c
	.zero		1


	//   ....[11]....
        /*1820*/ 	.word	0x000064c0
        /*1824*/ 	.word	0x000000ff
        /*1828*/ 	.word	0x00000000
        /*182c*/ 	.short	0x0101
        /*182e*/ 	.byte	0x04
	.zero		1


	//   ....[12]....
        /*1830*/ 	.word	0x000193c0
        /*1834*/ 	.word	0x00000005
        /*1838*/ 	.word	0x00030020
        /*183c*/ 	.short	0x010a
        /*183e*/ 	.byte	0x3f
	.zero		1


	//   ....[13]....
        /*1840*/ 	.word	0x00019b90
        /*1844*/ 	.word	0x00000003
        /*1848*/ 	.word	0x00000000
        /*184c*/ 	.short	0x010a
        /*184e*/ 	.byte	0x3f
	.zero		1


	//   ....[14]....
        /*1850*/ 	.word	0x00019c60
        /*1854*/ 	.word	0x00000003
        /*1858*/ 	.word	0x00000000
        /*185c*/ 	.short	0x010a
        /*185e*/ 	.byte	0x3f
	.zero		1


	//   ....[15]....
        /*1860*/ 	.word	0x00019d30
        /*1864*/ 	.word	0x00000003
        /*1868*/ 	.word	0x00000000
        /*186c*/ 	.short	0x010a
        /*186e*/ 	.byte	0x3f
	.zero		1


	//   ....[16]....
        /*1870*/ 	.word	0x00019e00
        /*1874*/ 	.word	0x00000003
        /*1878*/ 	.word	0x00000000
        /*187c*/ 	.short	0x010a
        /*187e*/ 	.byte	0x3f
	.zero		1


	//----- nvinfo : EIATTR_NUM_MBARRIERS
	.align		4
.L_28:
        /*1880*/ 	.byte	0x03, 0x38
        /*1882*/ 	.short	0x0008


	//----- nvinfo : EIATTR_EXIT_INSTR_OFFSETS
	.align		4
        /*1884*/ 	.byte	0x04, 0x1c
        /*1886*/ 	.short	(.L_30 - .L_29)


	//   ....[0]....
.L_29:
        /*1888*/ 	.word	0x00000b50


	//   ....[1]....
        /*188c*/ 	.word	0x00006800


	//   ....[2]....
        /*1890*/ 	.word	0x00006890


	//   ....[3]....
        /*1894*/ 	.word	0x000137d0


	//   ....[4]....
        /*1898*/ 	.word	0x00013810


	//   ....[5]....
        /*189c*/ 	.word	0x00019100


	//   ....[6]....
        /*18a0*/ 	.word	0x00019130


	//   ....[7]....
        /*18a4*/ 	.word	0x00019150


	//   ....[8]....
        /*18a8*/ 	.word	0x00019a60


	//   ....[9]....
        /*18ac*/ 	.word	0x00019e30


	//----- nvinfo : EIATTR_MAX_THREADS
	.align		4
.L_30:
        /*18b0*/ 	.byte	0x04, 0x05
        /*18b2*/ 	.short	(.L_32 - .L_31)
.L_31:
        /*18b4*/ 	.word	0x00000100
        /*18b8*/ 	.word	0x00000001
        /*18bc*/ 	.word	0x00000001


	//----- nvinfo : EIATTR_CRS_STACK_SIZE
	.align		4
.L_32:
        /*18c0*/ 	.byte	0x04, 0x1e
        /*18c2*/ 	.short	(.L_34 - .L_33)
.L_33:
        /*18c4*/ 	.word	0x00000000


	//----- nvinfo : EIATTR_CBANK_PARAM_SIZE
	.align		4
.L_34:
        /*18c8*/ 	.byte	0x03, 0x19
        /*18ca*/ 	.short	0x03f0


	//----- nvinfo : EIATTR_PARAM_CBANK
	.align		4
        /*18cc*/ 	.byte	0x04, 0x0a
        /*18ce*/ 	.short	(.L_36 - .L_35)
	.align		4
.L_35:
        /*18d0*/ 	.word	index@(.nv.constant0._ZN7cutlass13device_kernelINS_4conv6kernel13ConvUniversalINS1_16ConvProblemShapeILNS1_8OperatorE2ELi2EEENS1_10collective14CollectiveConvINS1_46MainloopSm90TmaGmmaWarpSpecializedImplicitGemmILS5_2ELi4ELi2EN4cute5tupleIJNSA_1CILi1EEESD_SD_EEENS1_36KernelImplicitTmaWarpSpecializedSm90ELi1EEENSB_IJNSC_ILi256EEENSB_IJNSC_ILi128EEEEEENSB_IJNSC_ILi64EEEEEEEEENS_6half_tESN_NSA_8TiledMMAINSA_8MMA_AtomIJNSA_4SM904GMMA26MMA_64x128x16_F32F16F16_SSILNSR_5MajorE1ELST_1ELNSR_7ScaleInE1ELSU_1EEEEEENSA_6LayoutISE_NSB_IJNSC_ILi0EEESY_SY_EEEEENSB_IJNSA_10UnderscoreES11_S11_EEEEENS7_6detail26Sm90ImplicitGemmTileTraitsINSA_13SM90_TMA_LOADENSA_14ComposedLayoutINSA_7SwizzleILi3ELi4ELi3EEENSA_18smem_ptr_flag_bitsILi16EEENSX_INSB_IJNSB_IJSK_NSC_ILi4EEEEEENSB_IJNSC_ILi8EEES1E_EEENSB_IJSD_S1C_EEEEEENSB_IJNSB_IJSD_NSC_ILi4096EEEEEENSB_IJSK_NSC_ILi512EEEEEENSB_IJSY_NSC_ILi16384EEEEEEEEEEEEEvEENS15_INSA_20SM90_TMA_LOAD_IM2COLENS17_IS19_S1B_NSX_INSB_IJNSB_IJSK_NSC_ILi2EEEEEES1F_S1G_EEENSB_IJS1J_S1L_NSB_IJSY_NSC_ILi8192EEEEEEEEEEEEEvEEEENS_8epilogue10collective6detail29Sm90TmaWarpSpecializedAdapterINS24_15DefaultEpilogueISN_NSB_IJlNSB_IJSD_llEEESY_EEES29_NS23_6thread17LinearCombinationISN_Li1EffLNS2A_9ScaleType4KindE0ELNS_15FloatRoundStyleE2ESN_EENS_4gemm15EpilogueDefaultEEEEEvvEEEEvNT_6ParamsE)
        /*18d4*/ 	.short	0x0210
        /*18d6*/ 	.short	0x03f0


	//----- nvinfo : EIATTR_SW_WAR
	.align		4
.L_36:
        /*18d8*/ 	.byte	0x04, 0x36
        /*18da*/ 	.short	(.L_38 - .L_37)
.L_37:
        /*18dc*/ 	.word	0x00000008
.L_38:


//--------------------- .nv.callgraph             --------------------------
	.section	.nv.callgraph,"",@"SHT_CUDA_CALLGRAPH"
	.align	4
	.sectionentsize	8
	.align		4
        /*0000*/ 	.word	0x00000000
	.align		4
        /*0004*/ 	.word	0xffffffff
	.align		4
        /*0008*/ 	.word	0x00000000
	.align		4
        /*000c*/ 	.word	0xfffffffe
	.align		4
        /*0010*/ 	.word	0x00000000
	.align		4
        /*0014*/ 	.word	0xfffffffd
	.align		4
        /*0018*/ 	.word	0x00000000
	.align		4
        /*001c*/ 	.word	0xfffffffc


//--------------------- .nv.constant4             --------------------------
	.section	.nv.constant4,"a",@progbits
	.align	8
	.align		8
.nv.constant4:
        /*0000*/ 	.dword	_ZN39_INTERNAL_de0f701d_4_k_cu_55f9fdb1_27964cuda3std3__45__cpo5beginE
	.align		8
        /*0008*/ 	.dword	_ZN39_INTERNAL_de0f701d_4_k_cu_55f9fdb1_27964cuda3std3__45__cpo3endE
	.align		8
        /*0010*/ 	.dword	_ZN39_INTERNAL_de0f701d_4_k_cu_55f9fdb1_27964cuda3std3__45__cpo6cbeginE
	.align		8
        /*0018*/ 	.dword	_ZN39_INTERNAL_de0f701d_4_k_cu_55f9fdb1_27964cuda3std3__45__cpo4cendE
	.align		8
        /*0020*/ 	.dword	_ZN39_INTERNAL_de0f701d_4_k_cu_55f9fdb1_27964cuda3std3__441_GLOBAL__N__de0f701d_4_k_cu_55f9fdb1_27966ignoreE
	.align		8
        /*0028*/ 	.dword	_ZN39_INTERNAL_de0f701d_4_k_cu_55f9fdb1_27964cuda3std3__419piecewise_constructE
	.align		8
        /*0030*/ 	.dword	_ZN39_INTERNAL_de0f701d_4_k_cu_55f9fdb1_27964cuda3std3__48in_placeE
	.align		8
        /*0038*/ 	.dword	_ZN39_INTERNAL_de0f701d_4_k_cu_55f9fdb1_27964cuda3std6ranges3__45__cpo4swapE
	.align		8
        /*0040*/ 	.dword	_ZN39_INTERNAL_de0f701d_4_k_cu_55f9fdb1_27964cuda3std6ranges3__45__cpo9iter_moveE
	.align		8
        /*0048*/ 	.dword	_ZN39_INTERNAL_de0f701d_4_k_cu_55f9fdb1_27964cute7productE
	.align		8
        /*0050*/ 	.dword	_ZN39_INTERNAL_de0f701d_4_k_cu_55f9fdb1_27964cute1_E


//--------------------- .text._ZN7cutlass13device_kernelINS_4conv6kernel13ConvUniversalINS1_16ConvProblemShapeILNS1_8OperatorE2ELi2EEENS1_10collective14CollectiveConvINS1_46MainloopSm90TmaGmmaWarpSpecializedImplicitGemmILS5_2ELi4ELi2EN4cute5tupleIJNSA_1CILi1EEESD_SD_EEENS1_36KernelImplicitTmaWarpSpecializedSm90ELi1EEENSB_IJNSC_ILi256EEENSB_IJNSC_ILi128EEEEEENSB_IJNSC_ILi64EEEEEEEEENS_6half_tESN_NSA_8TiledMMAINSA_8MMA_AtomIJNSA_4SM904GMMA26MMA_64x128x16_F32F16F16_SSILNSR_5MajorE1ELST_1ELNSR_7ScaleInE1ELSU_1EEEEEENSA_6LayoutISE_NSB_IJNSC_ILi0EEESY_SY_EEEEENSB_IJNSA_10UnderscoreES11_S11_EEEEENS7_6detail26Sm90ImplicitGemmTileTraitsINSA_13SM90_TMA_LOADENSA_14ComposedLayoutINSA_7SwizzleILi3ELi4ELi3EEENSA_18smem_ptr_flag_bitsILi16EEENSX_INSB_IJNSB_IJSK_NSC_ILi4EEEEEENSB_IJNSC_ILi8EEES1E_EEENSB_IJSD_S1C_EEEEEENSB_IJNSB_IJSD_NSC_ILi4096EEEEEENSB_IJSK_NSC_ILi512EEEEEENSB_IJSY_NSC_ILi16384EEEEEEEEEEEEEvEENS15_INSA_20SM90_TMA_LOAD_IM2COLENS17_IS19_S1B_NSX_INSB_IJNSB_IJSK_NSC_ILi2EEEEEES1F_S1G_EEENSB_IJS1J_S1L_NSB_IJSY_NSC_ILi8192EEEEEEEEEEEEEvEEEENS_8epilogue10collective6detail29Sm90TmaWarpSpecializedAdapterINS24_15DefaultEpilogueISN_NSB_IJlNSB_IJSD_llEEESY_EEES29_NS23_6thread17LinearCombinationISN_Li1EffLNS2A_9ScaleType4KindE0ELNS_15FloatRoundStyleE2ESN_EENS_4gemm15EpilogueDefaultEEEEEvvEEEEvNT_6ParamsE --------------------------
	.section	.text._ZN7cutlass13device_kernelINS_4conv6kernel13ConvUniversalINS1_16ConvProblemShapeILNS1_8OperatorE2ELi2EEENS1_10collective14CollectiveConvINS1_46MainloopSm90TmaGmmaWarpSpecializedImplicitGemmILS5_2ELi4ELi2EN4cute5tupleIJNSA_1CILi1EEESD_SD_EEENS1_36KernelImplicitTmaWarpSpecializedSm90ELi1EEENSB_IJNSC_ILi256EEENSB_IJNSC_ILi128EEEEEENSB_IJNSC_ILi64EEEEEEEEENS_6half_tESN_NSA_8TiledMMAINSA_8MMA_AtomIJNSA_4SM904GMMA26MMA_64x128x16_F32F16F16_SSILNSR_5MajorE1ELST_1ELNSR_7ScaleInE1ELSU_1EEEEEENSA_6LayoutISE_NSB_IJNSC_ILi0EEESY_SY_EEEEENSB_IJNSA_10UnderscoreES11_S11_EEEEENS7_6detail26Sm90ImplicitGemmTileTraitsINSA_13SM90_TMA_LOADENSA_14ComposedLayoutINSA_7SwizzleILi3ELi4ELi3EEENSA_18smem_ptr_flag_bitsILi16EEENSX_INSB_IJNSB_IJSK_NSC_ILi4EEEEEENSB_IJNSC_ILi8EEES1E_EEENSB_IJSD_S1C_EEEEEENSB_IJNSB_IJSD_NSC_ILi4096EEEEEENSB_IJSK_NSC_ILi512EEEEEENSB_IJSY_NSC_ILi16384EEEEEEEEEEEEEvEENS15_INSA_20SM90_TMA_LOAD_IM2COLENS17_IS19_S1B_NSX_INSB_IJNSB_IJSK_NSC_ILi2EEEEEES1F_S1G_EEENSB_IJS1J_S1L_NSB_IJSY_NSC_ILi8192EEEEEEEEEEEEEvEEEENS_8epilogue10collective6detail29Sm90TmaWarpSpecializedAdapterINS24_15DefaultEpilogueISN_NSB_IJlNSB_IJSD_llEEESY_EEES29_NS23_6thread17LinearCombinationISN_Li1EffLNS2A_9ScaleType4KindE0ELNS_15FloatRoundStyleE2ESN_EENS_4gemm15EpilogueDefaultEEEEEvvEEEEvNT_6ParamsE,"ax",@progbits
	.align	128
.text._ZN7cutlass13device_kernelINS_4conv6kernel13ConvUniversalINS1_16ConvProblemShapeILNS1_8OperatorE2ELi2EEENS1_10collective14CollectiveConvINS1_46MainloopSm90TmaGmmaWarpSpecializedImplicitGemmILS5_2ELi4ELi2EN4cute5tupleIJNSA_1CILi1EEESD_SD_EEENS1_36KernelImplicitTmaWarpSpecializedSm90ELi1EEENSB_IJNSC_ILi256EEENSB_IJNSC_ILi128EEEEEENSB_IJNSC_ILi64EEEEEEEEENS_6half_tESN_NSA_8TiledMMAINSA_8MMA_AtomIJNSA_4SM904GMMA26MMA_64x128x16_F32F16F16_SSILNSR_5MajorE1ELST_1ELNSR_7ScaleInE1ELSU_1EEEEEENSA_6LayoutISE_NSB_IJNSC_ILi0EEESY_SY_EEEEENSB_IJNSA_10UnderscoreES11_S11_EEEEENS7_6detail26Sm90ImplicitGemmTileTraitsINSA_13SM90_TMA_LOADENSA_14ComposedLayoutINSA_7SwizzleILi3ELi4ELi3EEENSA_18smem_ptr_flag_bitsILi16EEENSX_INSB_IJNSB_IJSK_NSC_ILi4EEEEEENSB_IJNSC_ILi8EEES1E_EEENSB_IJSD_S1C_EEEEEENSB_IJNSB_IJSD_NSC_ILi4096EEEEEENSB_IJSK_NSC_ILi512EEEEEENSB_IJSY_NSC_ILi16384EEEEEEEEEEEEEvEENS15_INSA_20SM90_TMA_LOAD_IM2COLENS17_IS19_S1B_NSX_INSB_IJNSB_IJSK_NSC_ILi2EEEEEES1F_S1G_EEENSB_IJS1J_S1L_NSB_IJSY_NSC_ILi8192EEEEEEEEEEEEEvEEEENS_8epilogue10collective6detail29Sm90TmaWarpSpecializedAdapterINS24_15DefaultEpilogueISN_NSB_IJlNSB_IJSD_llEEESY_EEES29_NS23_6thread17LinearCombinationISN_Li1EffLNS2A_9ScaleType4KindE0ELNS_15FloatRoundStyleE2ESN_EENS_4gemm15EpilogueDefaultEEEEEvvEEEEvNT_6ParamsE:
        .type           _ZN7cutlass13device_kernelINS_4conv6kernel13ConvUniversalINS1_16ConvProblemShapeILNS1_8OperatorE2ELi2EEENS1_10collective14CollectiveConvINS1_46MainloopSm90TmaGmmaWarpSpecializedImplicitGemmILS5_2ELi4ELi2EN4cute5tupleIJNSA_1CILi1EEESD_SD_EEENS1_36KernelImplicitTmaWarpSpecializedSm90ELi1EEENSB_IJNSC_ILi256EEENSB_IJNSC_ILi128EEEEEENSB_IJNSC_ILi64EEEEEEEEENS_6half_tESN_NSA_8TiledMMAINSA_8MMA_AtomIJNSA_4SM904GMMA26MMA_64x128x16_F32F16F16_SSILNSR_5MajorE1ELST_1ELNSR_7ScaleInE1ELSU_1EEEEEENSA_6LayoutISE_NSB_IJNSC_ILi0EEESY_SY_EEEEENSB_IJNSA_10UnderscoreES11_S11_EEEEENS7_6detail26Sm90ImplicitGemmTileTraitsINSA_13SM90_TMA_LOADENSA_14ComposedLayoutINSA_7SwizzleILi3ELi4ELi3EEENSA_18smem_ptr_flag_bitsILi16EEENSX_INSB_IJNSB_IJSK_NSC_ILi4EEEEEENSB_IJNSC_ILi8EEES1E_EEENSB_IJSD_S1C_EEEEEENSB_IJNSB_IJSD_NSC_ILi4096EEEEEENSB_IJSK_NSC_ILi512EEEEEENSB_IJSY_NSC_ILi16384EEEEEEEEEEEEEvEENS15_INSA_20SM90_TMA_LOAD_IM2COLENS17_IS19_S1B_NSX_INSB_IJNSB_IJSK_NSC_ILi2EEEEEES1F_S1G_EEENSB_IJS1J_S1L_NSB_IJSY_NSC_ILi8192EEEEEEEEEEEEEvEEEENS_8epilogue10collective6detail29Sm90TmaWarpSpecializedAdapterINS24_15DefaultEpilogueISN_NSB_IJlNSB_IJSD_llEEESY_EEES29_NS23_6thread17LinearCombinationISN_Li1EffLNS2A_9ScaleType4KindE0ELNS_15FloatRoundStyleE2ESN_EENS_4gemm15EpilogueDefaultEEEEEvvEEEEvNT_6ParamsE,@function
        .size           _ZN7cutlass13device_kernelINS_4conv6kernel13ConvUniversalINS1_16ConvProblemShapeILNS1_8OperatorE2ELi2EEENS1_10collective14CollectiveConvINS1_46MainloopSm90TmaGmmaWarpSpecializedImplicitGemmILS5_2ELi4ELi2EN4cute5tupleIJNSA_1CILi1EEESD_SD_EEENS1_36KernelImplicitTmaWarpSpecializedSm90ELi1EEENSB_IJNSC_ILi256EEENSB_IJNSC_ILi128EEEEEENSB_IJNSC_ILi64EEEEEEEEENS_6half_tESN_NSA_8TiledMMAINSA_8MMA_AtomIJNSA_4SM904GMMA26MMA_64x128x16_F32F16F16_SSILNSR_5MajorE1ELST_1ELNSR_7ScaleInE1ELSU_1EEEEEENSA_6LayoutISE_NSB_IJNSC_ILi0EEESY_SY_EEEEENSB_IJNSA_10UnderscoreES11_S11_EEEEENS7_6detail26Sm90ImplicitGemmTileTraitsINSA_13SM90_TMA_LOADENSA_14ComposedLayoutINSA_7SwizzleILi3ELi4ELi3EEENSA_18smem_ptr_flag_bitsILi16EEENSX_INSB_IJNSB_IJSK_NSC_ILi4EEEEEENSB_IJNSC_ILi8EEES1E_EEENSB_IJSD_S1C_EEEEEENSB_IJNSB_IJSD_NSC_ILi4096EEEEEENSB_IJSK_NSC_ILi512EEEEEENSB_IJSY_NSC_ILi16384EEEEEEEEEEEEEvEENS15_INSA_20SM90_TMA_LOAD_IM2COLENS17_IS19_S1B_NSX_INSB_IJNSB_IJSK_NSC_ILi2EEEEEES1F_S1G_EEENSB_IJS1J_S1L_NSB_IJSY_NSC_ILi8192EEEEEEEEEEEEEvEEEENS_8epilogue10collective6detail29Sm90TmaWarpSpecializedAdapterINS24_15DefaultEpilogueISN_NSB_IJlNSB_IJSD_llEEESY_EEES29_NS23_6thread17LinearCombinationISN_Li1EffLNS2A_9ScaleType4KindE0ELNS_15FloatRoundStyleE2ESN_EENS_4gemm15EpilogueDefaultEEEEEvvEEEEvNT_6ParamsE,(.L_x_535 - _ZN7cutlass13device_kernelINS_4conv6kernel13ConvUniversalINS1_16ConvProblemShapeILNS1_8OperatorE2ELi2EEENS1_10collective14CollectiveConvINS1_46MainloopSm90TmaGmmaWarpSpecializedImplicitGemmILS5_2ELi4ELi2EN4cute5tupleIJNSA_1CILi1EEESD_SD_EEENS1_36KernelImplicitTmaWarpSpecializedSm90ELi1EEENSB_IJNSC_ILi256EEENSB_IJNSC_ILi128EEEEEENSB_IJNSC_ILi64EEEEEEEEENS_6half_tESN_NSA_8TiledMMAINSA_8MMA_AtomIJNSA_4SM904GMMA26MMA_64x128x16_F32F16F16_SSILNSR_5MajorE1ELST_1ELNSR_7ScaleInE1ELSU_1EEEEEENSA_6LayoutISE_NSB_IJNSC_ILi0EEESY_SY_EEEEENSB_IJNSA_10UnderscoreES11_S11_EEEEENS7_6detail26Sm90ImplicitGemmTileTraitsINSA_13SM90_TMA_LOADENSA_14ComposedLayoutINSA_7SwizzleILi3ELi4ELi3EEENSA_18smem_ptr_flag_bitsILi16EEENSX_INSB_IJNSB_IJSK_NSC_ILi4EEEEEENSB_IJNSC_ILi8EEES1E_EEENSB_IJSD_S1C_EEEEEENSB_IJNSB_IJSD_NSC_ILi4096EEEEEENSB_IJSK_NSC_ILi512EEEEEENSB_IJSY_NSC_ILi16384EEEEEEEEEEEEEvEENS15_INSA_20SM90_TMA_LOAD_IM2COLENS17_IS19_S1B_NSX_INSB_IJNSB_IJSK_NSC_ILi2EEEEEES1F_S1G_EEENSB_IJS1J_S1L_NSB_IJSY_NSC_ILi8192EEEEEEEEEEEEEvEEEENS_8epilogue10collective6detail29Sm90TmaWarpSpecializedAdapterINS24_15DefaultEpilogueISN_NSB_IJlNSB_IJSD_llEEESY_EEES29_NS23_6thread17LinearCombinationISN_Li1EffLNS2A_9ScaleType4KindE0ELNS_15FloatRoundStyleE2ESN_EENS_4gemm15EpilogueDefaultEEEEEvvEEEEvNT_6ParamsE)
        .other          _ZN7cutlass13device_kernelINS_4conv6kernel13ConvUniversalINS1_16ConvProblemShapeILNS1_8OperatorE2ELi2EEENS1_10collective14CollectiveConvINS1_46MainloopSm90TmaGmmaWarpSpecializedImplicitGemmILS5_2ELi4ELi2EN4cute5tupleIJNSA_1CILi1EEESD_SD_EEENS1_36KernelImplicitTmaWarpSpecializedSm90ELi1EEENSB_IJNSC_ILi256EEENSB_IJNSC_ILi128EEEEEENSB_IJNSC_ILi64EEEEEEEEENS_6half_tESN_NSA_8TiledMMAINSA_8MMA_AtomIJNSA_4SM904GMMA26MMA_64x128x16_F32F16F16_SSILNSR_5MajorE1ELST_1ELNSR_7ScaleInE1ELSU_1EEEEEENSA_6LayoutISE_NSB_IJNSC_ILi0EEESY_SY_EEEEENSB_IJNSA_10UnderscoreES11_S11_EEEEENS7_6detail26Sm90ImplicitGemmTileTraitsINSA_13SM90_TMA_LOADENSA_14ComposedLayoutINSA_7SwizzleILi3ELi4ELi3EEENSA_18smem_ptr_flag_bitsILi16EEENSX_INSB_IJNSB_IJSK_NSC_ILi4EEEEEENSB_IJNSC_ILi8EEES1E_EEENSB_IJSD_S1C_EEEEEENSB_IJNSB_IJSD_NSC_ILi4096EEEEEENSB_IJSK_NSC_ILi512EEEEEENSB_IJSY_NSC_ILi16384EEEEEEEEEEEEEvEENS15_INSA_20SM90_TMA_LOAD_IM2COLENS17_IS19_S1B_NSX_INSB_IJNSB_IJSK_NSC_ILi2EEEEEES1F_S1G_EEENSB_IJS1J_S1L_NSB_IJSY_NSC_ILi8192EEEEEEEEEEEEEvEEEENS_8epilogue10collective6detail29Sm90TmaWarpSpecializedAdapterINS24_15DefaultEpilogueISN_NSB_IJlNSB_IJSD_llEEESY_EEES29_NS23_6thread17LinearCombinationISN_Li1EffLNS2A_9ScaleType4KindE0ELNS_15FloatRoundStyleE2ESN_EENS_4gemm15EpilogueDefaultEEEEEvvEEEEvNT_6ParamsE,@"STO_CUDA_ENTRY STV_DEFAULT"
_ZN7cutlass13device_kernelINS_4conv6kernel13ConvUniversalINS1_16ConvProblemShapeILNS1_8OperatorE2ELi2EEENS1_10collective14CollectiveConvINS1_46MainloopSm90TmaGmmaWarpSpecializedImplicitGemmILS5_2ELi4ELi2EN4cute5tupleIJNSA_1CILi1EEESD_SD_EEENS1_36KernelImplicitTmaWarpSpecializedSm90ELi1EEENSB_IJNSC_ILi256EEENSB_IJNSC_ILi128EEEEEENSB_IJNSC_ILi64EEEEEEEEENS_6half_tESN_NSA_8TiledMMAINSA_8MMA_AtomIJNSA_4SM904GMMA26MMA_64x128x16_F32F16F16_SSILNSR_5MajorE1ELST_1ELNSR_7ScaleInE1ELSU_1EEEEEENSA_6LayoutISE_NSB_IJNSC_ILi0EEESY_SY_EEEEENSB_IJNSA_10UnderscoreES11_S11_EEEEENS7_6detail26Sm90ImplicitGemmTileTraitsINSA_13SM90_TMA_LOADENSA_14ComposedLayoutINSA_7SwizzleILi3ELi4ELi3EEENSA_18smem_ptr_flag_bitsILi16EEENSX_INSB_IJNSB_IJSK_NSC_ILi4EEEEEENSB_IJNSC_ILi8EEES1E_EEENSB_IJSD_S1C_EEEEEENSB_IJNSB_IJSD_NSC_ILi4096EEEEEENSB_IJSK_NSC_ILi512EEEEEENSB_IJSY_NSC_ILi16384EEEEEEEEEEEEEvEENS15_INSA_20SM90_TMA_LOAD_IM2COLENS17_IS19_S1B_NSX_INSB_IJNSB_IJSK_NSC_ILi2EEEEEES1F_S1G_EEENSB_IJS1J_S1L_NSB_IJSY_NSC_ILi8192EEEEEEEEEEEEEvEEEENS_8epilogue10collective6detail29Sm90TmaWarpSpecializedAdapterINS24_15DefaultEpilogueISN_NSB_IJlNSB_IJSD_llEEESY_EEES29_NS23_6thread17LinearCombinationISN_Li1EffLNS2A_9ScaleType4KindE0ELNS_15FloatRoundStyleE2ESN_EENS_4gemm15EpilogueDefaultEEEEEvvEEEEvNT_6ParamsE:
[----:B------:R-:W0:Y:S01]  /*0000*/  LDC R1, c[0x0][0x28] ;  /* 0x00000a00ff017b82 */ /* 0x000e220000000800 */
[----:B------:R-:W1:Y:S01]  /*0010*/  S2R R4, SR_TID.X ;  /* 0x0000000000047919 */ /* 0x000e620000002100 */
[----:B------:R-:W-:Y:S01]  /*0020*/  ELECT P0, URZ, PT ;  /* 0x00000000003f782f */ /* 0x000fe20003800000 */
[----:B------:R-:W-:Y:S01]  /*0030*/  BSSY B0, `(.L_x_0) ;  /* 0x0000015000007945 */ /* 0x000fe20003800000 */
[----:B0-----:R-:W-:Y:S01]  /*0040*/  VIADD R1, R1, 0xfffffc18 ;  /* 0xfffffc1801017836 */ /* 0x001fe20000000000 */
[----:B-1----:R-:W-:-:S05]  /*0050*/  SHF.R.U32.HI R0, RZ, 0x5, R4 ;  /* 0x00000005ff007819 */ /* 0x002fca0000011604 */
[----:B------:R-:W0:Y:S02]  /*0060*/  SHFL.IDX PT, R2, R0, RZ, 0x1f ;  /* 0x00001fff00027589 */ /* 0x000e2400000e0000 */
[----:B0-----:R-:W-:Y:S02]  /*0070*/  R2UR UR9, R2 ;  /* 0x00000000020972ca */ /* 0x001fe400000e0000 */
[----:B------:R-:W-:-:S06]  /*0080*/  SHF.R.U32.HI R2, RZ, 0x7, R4 ;  /* 0x00000007ff027819 */ /* 0x000fcc0000011604 */
[----:B------:R-:W0:Y:S05]  /*0090*/  SHFL.IDX PT, R2, R2, RZ, 0x1f ;  /* 0x00001fff02027589 */ /* 0x000e2a00000e0000 */
[----:B------:R-:W-:Y:S02]  /*00a0*/  USHF.R.S32.HI UR4, URZ, 0x1f, UR9 ;  /* 0x0000001f3f047899 */ /* 0x000fe40008011409 */
[----:B------:R-:W-:Y:S02]  /*00b0*/  ISETP.NE.OR P0, PT, RZ, UR9, !P0 ;  /* 0x00000009ff007c0c */ /* 0x000fe4000c705670 */
[----:B------:R-:W-:-:S04]  /*00c0*/  ULEA.HI UR4, UR4, UR9, URZ, 0x2 ;  /* 0x0000000904047291 */ /* 0x000fc8000f8f103f */
[----:B------:R-:W-:-:S04]  /*00d0*/  ULOP3.LUT UR4, UR4, 0xfffffffc, URZ, 0xc0, !UPT ;  /* 0xfffffffc04047892 */ /* 0x000fc8000f8ec03f */
[----:B------:R-:W-:-:S03]  /*00e0*/  UIADD3 UR9, UR9, -UR4, URZ ;  /* 0x8000000409097290 */ /* 0x000fc6000fffe03f */
[----:B------:R-:W-:Y:S09]  /*00f0*/  @P0 BRA `(.L_x_1) ;  /* 0x0000000000200947 */ /* 0x000ff20003800000 */
[----:B------:R-:W-:Y:S02]  /*0100*/  ULDC.64 UR4, c[0x0][0x198] ;  /* 0x0000660000047ab9 */ /* 0x000fe40000000a00 */
[----:B------:R-:W-:Y:S02]  /*0110*/  UIADD3 UR6, UP0, UR4, 0xf0, URZ ;  /* 0x000000f004067890 */ /* 0x000fe4000ff1e03f */
[----:B------:R-:W-:Y:S02]  /*0120*/  UIADD3 UR4, UP1, UR4, 0x1f0, URZ ;  /* 0x000001f004047890 */ /* 0x000fe4000ff3e03f */
[----:B------:R-:W-:Y:S02]  /*0130*/  UIADD3.X UR7, URZ, UR5, URZ, UP0, !UPT ;  /* 0x000000053f077290 */ /* 0x000fe400087fe43f */
[----:B------:R-:W-:-:S07]  /*0140*/  UIADD3.X UR5, URZ, UR5, URZ, UP1, !UPT ;  /* 0x000000053f057290 */ /* 0x000fce0008ffe43f */
[----:B------:R1:W-:Y:S02]  /*0150*/  UTMACCTL.PF [UR6] ;  /* 0x00000000060079b9 */ /* 0x0003e40008040000 */
[----:B------:R1:W-:Y:S02]  /*0160*/  UTMACCTL.PF [UR4] ;  /* 0x00000000040079b9 */ /* 0x0003e40008040000 */
[----:B-1----:R-:W-:Y:S01]  /*0170*/  NOP ;  /* 0x0000000000007918 */ /* 0x002fe20000000000 */
.L_x_1:
[----:B------:R-:W-:Y:S05]  /*0180*/  BSYNC B0 ;  /* 0x0000000000007941 */ /* 0x000fea0003800000 */
.L_x_0:
[----:B------:R-:W1:Y:S01]  /*0190*/  SHFL.IDX PT, R0, R0, RZ, 0x1f ;  /* 0x00001fff00007589 */ /* 0x000e6200000e0000 */
[----:B0-----:R-:W-:-:S13]  /*01a0*/  R2UR UR16, R2 ;  /* 0x00000000021072ca */ /* 0x001fda00000e0000 */
[----:B------:R-:W-:Y:S02]  /*01b0*/  ULOP3.LUT UP0, URZ, UR16, UR9, URZ, 0xfc, !UPT ;  /* 0x00000009103f7292 */ /* 0x000fe4000f80fc3f */
[----:B------:R-:W-:Y:S02]  /*01c0*/  UISETP.NE.AND UP1, UPT, UR16, 0x1, UPT ;  /* 0x000000011000788c */ /* 0x000fe4000bf25270 */
[----:B------:R-:W-:-:S04]  /*01d0*/  USEL UR6, URZ, 0x1, UP0 ;  /* 0x000000013f067887 */ /* 0x000fc80008000000 */
[----:B------:R-:W-:Y:S01]  /*01e0*/  USEL UR6, UR6, 0x2, UP1 ;  /* 0x0000000206067887 */ /* 0x000fe20008800000 */
[----:B-1----:R-:W-:-:S13]  /*01f0*/  ISETP.NE.AND P0, PT, R0, RZ, PT ;  /* 0x000000ff0000720c */ /* 0x002fda0003f05270 */
[----:B------:R-:W-:Y:S05]  /*0200*/  @P0 BRA `(.L_x_2) ;  /* 0x0000000000580947 */ /* 0x000fea0003800000 */
[----:B------:R-:W0:Y:S01]  /*0210*/  S2UR UR7, SR_CgaCtaId ;  /* 0x00000000000779c3 */ /* 0x000e220000008800 */
[----:B------:R-:W-:Y:S01]  /*0220*/  UMOV UR4, 0x400 ;  /* 0x0000040000047882 */ /* 0x000fe20000000000 */
[----:B------:R-:W-:Y:S01]  /*0230*/  UMOV UR5, 0x1 ;  /* 0x0000000100057882 */ /* 0x000fe20000000000 */
[----:B------:R-:W-:Y:S01]  /*0240*/  UMOV UR10, 0x80 ;  /* 0x00000080000a7882 */ /* 0x000fe20000000000 */
[----:B------:R-:W-:Y:S01]  /*0250*/  ELECT P0, URZ, PT ;  /* 0x00000000003f782f */ /* 0x000fe20003800000 */
[----:B------:R-:W-:-:S04]  /*0260*/  UIADD3 UR10, -UR10, 0x100000, URZ ;  /* 0x001000000a0a7890 */ /* 0x000fc8000fffe13f */
[----:B------:R-:W-:Y:S02]  /*0270*/  USHF.L.U32 UR11, UR10, 0xb, URZ ;  /* 0x0000000b0a0b7899 */ /* 0x000fe4000800063f */
[----:B------:R-:W-:Y:S02]  /*0280*/  USHF.L.U32 UR10, UR10, 0x1, URZ ;  /* 0x000000010a0a7899 */ /* 0x000fe4000800063f */
[----:B0-----:R-:W-:Y:S02]  /*0290*/  ULEA UR7, UR7, UR4, 0x18 ;  /* 0x0000000407077291 */ /* 0x001fe4000f8ec03f */
[----:B------:R-:W-:-:S04]  /*02a0*/  UIADD3 UR4, -UR5, 0x100000, URZ ;  /* 0x0010000005047890 */ /* 0x000fc8000fffe13f */
[----:B------:R-:W-:Y:S02]  /*02b0*/  USHF.L.U32 UR5, UR4, 0xb, URZ ;  /* 0x0000000b04057899 */ /* 0x000fe4000800063f */
[----:B------:R-:W-:Y:S01]  /*02c0*/  USHF.L.U32 UR4, UR4, 0x1, URZ ;  /* 0x0000000104047899 */ /* 0x000fe2000800063f */
[----:B------:R-:W0:Y:S11]  /*02d0*/  FENCE.VIEW.ASYNC.S ;  /* 0x00000000000073c6 */ /* 0x000e360000000000 */
[----:B0-----:R0:W1:Y:S01]  /*02e0*/  SYNCS.EXCH.64 URZ, [UR7+0x30000], UR4 ;  /* 0x03000004073f75b2 */ /* 0x0010620008000100 */
[----:B------:R0:W2:Y:S01]  /*02f0*/  SYNCS.EXCH.64 URZ, [UR7+0x30020], UR10 ;  /* 0x0300200a073f75b2 */ /* 0x0000a20008000100 */
[----:B------:R0:W3:Y:S01]  /*0300*/  SYNCS.EXCH.64 URZ, [UR7+0x30008], UR4 ;  /* 0x03000804073f75b2 */ /* 0x0000e20008000100 */
[----:B------:R0:W4:Y:S01]  /*0310*/  SYNCS.EXCH.64 URZ, [UR7+0x30028], UR10 ;  /* 0x0300280a073f75b2 */ /* 0x0001220008000100 */
[----:B------:R0:W0:Y:S01]  /*0320*/  SYNCS.EXCH.64 URZ, [UR7+0x30010], UR4 ;  /* 0x03001004073f75b2 */ /* 0x0000220008000100 */
[----:B------:R0:W0:Y:S01]  /*0330*/  SYNCS.EXCH.64 URZ, [UR7+0x30030], UR10 ;  /* 0x0300300a073f75b2 */ /* 0x0000220008000100 */
[----:B------:R0:W0:Y:S01]  /*0340*/  SYNCS.EXCH.64 URZ, [UR7+0x30018], UR4 ;  /* 0x03001804073f75b2 */ /* 0x0000220008000100 */
[----:B------:R0:W0:Y:S01]  /*0350*/  SYNCS.EXCH.64 URZ, [UR7+0x30038], UR10 ;  /* 0x0300380a073f75b2 */ /* 0x0000220008000100 */
[----:B------:R-:W-:Y:S01]  /*0360*/  NOP ;  /* 0x0000000000007918 */ /* 0x000fe20000000000 */
.L_x_2:
[----:B0-----:R-:W-:Y:S01]  /*0370*/  ULDC.64 UR4, c[0x0][0x598] ;  /* 0x0001660000047ab9 */ /* 0x001fe20000000a00 */
[----:B------:R-:W-:Y:S01]  /*0380*/  NOP ;  /* 0x0000000000007918 */ /* 0x000fe20000000000 */
[----:B------:R-:W-:Y:S01]  /*0390*/  ISETP.NE.U32.AND P0, PT, RZ, UR4, PT ;  /* 0x00000004ff007c0c */ /* 0x000fe2000bf05070 */
[----:B------:R-:W-:Y:S01]  /*03a0*/  NOP ;  /* 0x0000000000007918 */ /* 0x000fe20000000000 */
[----:B------:R-:W-:Y:S01]  /*03b0*/  ULDC.64 UR24, c[0x0][0x208] ;  /* 0x0000820000187ab9 */ /* 0x000fe20000000a00 */
[----:B-1234-:R-:W-:Y:S01]  /*03c0*/  BAR.SYNC.DEFER_BLOCKING 0x0 ;  /* 0x0000000000007b1d */ /* 0x01efe20000010000 */
[----:B------:R-:W-:-:S13]  /*03d0*/  ISETP.NE.AND.EX P0, PT, RZ, UR5, PT, P0 ;  /* 0x00000005ff007c0c */ /* 0x000fda000bf05300 */
[----:B------:R-:W-:Y:S05]  /*03e0*/  @!P0 BRA `(.L_x_3) ;  /* 0x0000000000208947 */ /* 0x000fea0003800000 */
[----:B------:R-:W0:Y:S02]  /*03f0*/  LDC.64 R2, c[0x0][0x598] ;  /* 0x00016600ff027b82 */ /* 0x000e240000000a00 */
[----:B0-----:R-:W2:Y:S02]  /*0400*/  LDG.E.64 R2, desc[UR24][R2.64] ;  /* 0x0000001802027981 */ /* 0x001ea4000c1e1b00 */
[----:B--2---:R-:W-:-:S04]  /*0410*/  ISETP.NE.U32.AND P0, PT, R2, RZ, PT ;  /* 0x000000ff0200720c */ /* 0x004fc80003f05070 */
[----:B------:R-:W-:-:S13]  /*0420*/  ISETP.NE.AND.EX P0, PT, R3, RZ, PT, P0 ;  /* 0x000000ff0300720c */ /* 0x000fda0003f05300 */
[----:B------:R-:W-:Y:S05]  /*0430*/  @!P0 BRA `(.L_x_3) ;  /* 0x00000000000c8947 */ /* 0x000fea0003800000 */
[----:B------:R-:W2:Y:S02]  /*0440*/  LD.E R2, desc[UR24][R2.64] ;  /* 0x0000001802027980 */ /* 0x000ea4000c101900 */
[----:B--2---:R-:W-:Y:S01]  /*0450*/  R2UR UR13, R2 ;  /* 0x00000000020d72ca */ /* 0x004fe200000e0000 */
[----:B------:R-:W-:-:S14]  /*0460*/  BRA `(.L_x_4) ;  /* 0x0000000000247947 */ /* 0x000fdc0003800000 */
.L_x_3:
[----:B------:R-:W-:Y:S02]  /*0470*/  ULDC.64 UR4, c[0x0][0x588] ;  /* 0x0001620000047ab9 */ /* 0x000fe40000000a00 */
[----:B------:R-:W-:-:S04]  /*0480*/  ISETP.NE.U32.AND P0, PT, RZ, UR4, PT ;  /* 0x00000004ff007c0c */ /* 0x000fc8000bf05070 */
[----:B------:R-:W-:-:S13]  /*0490*/  ISETP.NE.AND.EX P0, PT, RZ, UR5, PT, P0 ;  /* 0x00000005ff007c0c */ /* 0x000fda000bf05300 */
[----:B------:R-:W-:Y:S05]  /*04a0*/  @!P0 BRA `(.L_x_5) ;  /* 0x0000000000108947 */ /* 0x000fea0003800000 */
[----:B------:R-:W0:Y:S02]  /*04b0*/  LDC.64 R2, c[0x0][0x588] ;  /* 0x00016200ff027b82 */ /* 0x000e240000000a00 */
[----:B0-----:R-:W2:Y:S02]  /*04c0*/  LDG.E R2, desc[UR24][R2.64] ;  /* 0x0000001802027981 */ /* 0x001ea4000c1e1900 */
[----:B--2---:R-:W-:Y:S01]  /*04d0*/  R2UR UR13, R2 ;  /* 0x00000000020d72ca */ /* 0x004fe200000e0000 */
[----:B------:R-:W-:-:S14]  /*04e0*/  BRA `(.L_x_4) ;  /* 0x0000000000047947 */ /* 0x000fdc0003800000 */
.L_x_5:
[----:B------:R-:W-:-:S05]  /*04f0*/  ULDC UR13, c[0x0][0x580] ;  /* 0x00016000000d7ab9 */ /* 0x000fca0000000800 */
.L_x_4:
[----:B------:R-:W-:Y:S02]  /*0500*/  ULDC.64 UR4, c[0x0][0x5a0] ;  /* 0x0001680000047ab9 */ /* 0x000fe40000000a00 */
[----:B------:R-:W-:-:S04]  /*0510*/  ISETP.NE.U32.AND P0, PT, RZ, UR4, PT ;  /* 0x00000004ff007c0c */ /* 0x000fc8000bf05070 */
        /* <DEDUP_REMOVED lines=10> */
.L_x_6:
        /* <DEDUP_REMOVED lines=8> */
.L_x_8:
[----:B------:R-:W-:-:S05]  /*0640*/  ULDC UR8, c[0x0][0x584] ;  /* 0x0001610000087ab9 */ /* 0x000fca0000000800 */
.L_x_7:
[----:B------:R-:W-:Y:S01]  /*0650*/  ULDC UR4, c[0x0][0x4c0] ;  /* 0x0001300000047ab9 */ /* 0x000fe20000000800 */
[----:B------:R-:W0:Y:S01]  /*0660*/  S2R R5, SR_CTAID.Y ;  /* 0x0000000000057919 */ /* 0x000e220000002600 */
[----:B------:R-:W-:Y:S01]  /*0670*/  UIADD3 UR4, UR4, 0x7f, URZ ;  /* 0x0000007f04047890 */ /* 0x000fe2000fffe03f */
[----:B------:R-:W1:Y:S01]  /*0680*/  S2UR UR10, SR_CTAID.Y ;  /* 0x00000000000a79c3 */ /* 0x000e620000002600 */
[----:B------:R-:W-:Y:S01]  /*0690*/  ULDC UR15, c[0x0][0x4c4] ;  /* 0x00013100000f7ab9 */ /* 0x000fe20000000800 */
[----:B------:R-:W-:Y:S01]  /*06a0*/  ULDC UR51, c[0x0][0x290] ;  /* 0x0000a40000337ab9 */ /* 0x000fe20000000800 */
[----:B------:R-:W-:Y:S01]  /*06b0*/  USHF.R.S32.HI UR5, URZ, 0x1f, UR4 ;  /* 0x0000001f3f057899 */ /* 0x000fe20008011404 */
[----:B------:R-:W-:Y:S01]  /*06c0*/  IMAD.U32 R6, RZ, RZ, UR15 ;  /* 0x0000000fff067e24 */ /* 0x000fe2000f8e00ff */
[----:B------:R-:W-:Y:S02]  /*06d0*/  ISETP.NE.AND P0, PT, RZ, UR16, PT ;  /* 0x00000010ff007c0c */ /* 0x000fe4000bf05270 */
[----:B------:R-:W-:-:S02]  /*06e0*/  ULEA.HI UR5, UR5, UR4, URZ, 0x7 ;  /* 0x0000000405057291 */ /* 0x000fc4000f8f383f */
[----:B------:R-:W-:Y:S01]  /*06f0*/  IABS R6, R6 ;  /* 0x0000000600067213 */ /* 0x000fe20000000000 */
[----:B------:R-:W-:Y:S01]  /*0700*/  UMOV UR4, URZ ;  /* 0x0000003f00047c82 */ /* 0x000fe20008000000 */
[----:B------:R-:W-:Y:S02]  /*0710*/  USHF.R.S32.HI UR14, URZ, 0x7, UR5 ;  /* 0x000000073f0e7899 */ /* 0x000fe40008011405 */
[----:B------:R-:W-:-:S04]  /*0720*/  R2UR UR17, R6 ;  /* 0x00000000061172ca */ /* 0x000fc800000e0000 */
[----:B------:R-:W-:-:S05]  /*0730*/  IMAD.U32 R3, RZ, RZ, UR14 ;  /* 0x0000000eff037e24 */ /* 0x000fca000f8e00ff */
[-C--:B------:R-:W-:Y:S02]  /*0740*/  IABS R0, R3.reuse ;  /* 0x0000000300007213 */ /* 0x080fe40000000000 */
[----:B------:R-:W-:Y:S02]  /*0750*/  IABS R3, R3 ;  /* 0x0000000300037213 */ /* 0x000fe40000000000 */
[----:B------:R-:W-:-:S13]  /*0760*/  R2UR UR12, R0 ;  /* 0x00000000000c72ca */ /* 0x000fda00000e0000 */
[----:B------:R-:W2:Y:S08]  /*0770*/  I2F.RP R0, UR12 ;  /* 0x0000000c00007d06 */ /* 0x000eb00008209400 */
[----:B--2---:R-:W2:Y:S02]  /*0780*/  MUFU.RCP R0, R0 ;  /* 0x0000000000007308 */ /* 0x004ea40000001000 */
[----:B--2---:R-:W-:Y:S01]  /*0790*/  VIADD R2, R0, 0xffffffe ;  /* 0x0ffffffe00027836 */ /* 0x004fe20000000000 */
[----:B0-----:R-:W-:-:S04]  /*07a0*/  IABS R0, R5 ;  /* 0x0000000500007213 */ /* 0x001fc80000000000 */
[----:B------:R-:W-:Y:S01]  /*07b0*/  R2UR UR11, R0 ;  /* 0x00000000000b72ca */ /* 0x000fe200000e0000 */
[----:B------:R-:W0:Y:S08]  /*07c0*/  F2I.FTZ.U32.TRUNC.NTZ R2, R2 ;  /* 0x0000000200027305 */ /* 0x000e30000021f000 */
[----:B------:R-:W2:Y:S01]  /*07d0*/  I2F.RP R0, UR17 ;  /* 0x0000001100007d06 */ /* 0x000ea20008209400 */
[----:B0-----:R-:W-:Y:S01]  /*07e0*/  R2UR UR5, R2 ;  /* 0x00000000020572ca */ /* 0x001fe200000e0000 */
[----:B------:R-:W-:-:S06]  /*07f0*/  IMAD.MOV R2, RZ, RZ, -R3 ;  /* 0x000000ffff027224 */ /* 0x000fcc00078e0a03 */
[----:B--2---:R-:W0:Y:S06]  /*0800*/  MUFU.RCP R0, R0 ;  /* 0x0000000000007308 */ /* 0x004e2c0000001000 */
[----:B------:R-:W-:-:S04]  /*0810*/  UIADD3 UR7, URZ, -UR5, URZ ;  /* 0x800000053f077290 */ /* 0x000fc8000fffe03f */
[----:B------:R-:W-:-:S04]  /*0820*/  UIMAD UR7, UR7, UR12, URZ ;  /* 0x0000000c070772a4 */ /* 0x000fc8000f8e023f */
[----:B------:R-:W-:-:S03]  /*0830*/  UIMAD.WIDE.U32 UR4, UR5, UR7, UR4 ;  /* 0x00000007050472a5 */ /* 0x000fc6000f8e0004 */
[----:B------:R-:W-:Y:S01]  /*0840*/  R2UR UR7, R2 ;  /* 0x00000000020772ca */ /* 0x000fe200000e0000 */
[----:B------:R-:W-:Y:S01]  /*0850*/  UIMAD.WIDE.U32 UR4, UR5, UR11, URZ ;  /* 0x0000000b050472a5 */ /* 0x000fe2000f8e003f */
[----:B0-----:R-:W-:-:S06]  /*0860*/  VIADD R2, R0, 0xffffffe ;  /* 0x0ffffffe00027836 */ /* 0x001fcc0000000000 */
[----:B------:R-:W0:Y:S05]  /*0870*/  F2I.FTZ.U32.TRUNC.NTZ R2, R2 ;  /* 0x0000000200027305 */ /* 0x000e2a000021f000 */
[----:B------:R-:W-:-:S04]  /*0880*/  UIMAD UR4, UR5, UR7, UR11 ;  /* 0x00000007050472a4 */ /* 0x000fc8000f8e020b */
[----:B------:R-:W-:-:S11]  /*0890*/  UISETP.GT.U32.AND UP1, UPT, UR12, UR4, UPT ;  /* 0x000000040c00728c */ /* 0x000fd6000bf24070 */
[----:B------:R-:W-:Y:S02]  /*08a0*/  @!UP1 UIADD3 UR4, UR4, -UR12, URZ ;  /* 0x8000000c04049290 */ /* 0x000fe4000fffe03f */
[----:B------:R-:W-:Y:S02]  /*08b0*/  @!UP1 UIADD3 UR5, UR5, 0x1, URZ ;  /* 0x0000000105059890 */ /* 0x000fe4000fffe03f */
[----:B------:R-:W-:Y:S02]  /*08c0*/  UISETP.GE.U32.AND UP0, UPT, UR4, UR12, UPT ;  /* 0x0000000c0400728c */ /* 0x000fe4000bf06070 */
[----:B-1----:R-:W-:-:S04]  /*08d0*/  ULOP3.LUT UR4, UR10, UR14, URZ, 0x3c, !UPT ;  /* 0x0000000e0a047292 */ /* 0x002fc8000f8e3c3f */
[----:B------:R-:W-:-:S03]  /*08e0*/  UISETP.GE.AND UP1, UPT, UR4, URZ, UPT ;  /* 0x0000003f0400728c */ /* 0x000fc6000bf26270 */
[----:B------:R-:W-:Y:S02]  /*08f0*/  UMOV UR4, URZ ;  /* 0x0000003f00047c82 */ /* 0x000fe40008000000 */
[----:B------:R-:W-:Y:S02]  /*0900*/  @UP0 UIADD3 UR5, UR5, 0x1, URZ ;  /* 0x0000000105050890 */ /* 0x000fe4000fffe03f */
[----:B------:R-:W-:-:S05]  /*0910*/  UISETP.NE.AND UP0, UPT, UR14, URZ, UPT ;  /* 0x0000003f0e00728c */ /* 0x000fca000bf05270 */
[----:B------:R-:W-:Y:S01]  /*0920*/  UMOV UR12, UR5 ;  /* 0x00000005000c7c82 */ /* 0x000fe20008000000 */
[----:B0-----:R-:W-:Y:S01]  /*0930*/  R2UR UR5, R2 ;  /* 0x00000000020572ca */ /* 0x001fe200000e0000 */
[----:B------:R-:W-:-:S04]  /*0940*/  @!UP1 UIADD3 UR12, -UR12, URZ, URZ ;  /* 0x0000003f0c0c9290 */ /* 0x000fc8000fffe13f */
[----:B------:R-:W-:Y:S02]  /*0950*/  @!UP0 ULOP3.LUT UR12, URZ, UR14, URZ, 0x33, !UPT ;  /* 0x0000000e3f0c8292 */ /* 0x000fe4000f8e333f */
[----:B------:R-:W-:-:S04]  /*0960*/  UISETP.NE.AND UP0, UPT, UR15, URZ, UPT ;  /* 0x0000003f0f00728c */ /* 0x000fc8000bf05270 */
[----:B------:R-:W-:Y:S02]  /*0970*/  IMAD.U32 R0, RZ, RZ, UR12 ;  /* 0x0000000cff007e24 */ /* 0x000fe4000f8e00ff */
[----:B------:R-:W-:-:S03]  /*0980*/  UIADD3 UR7, URZ, -UR5, URZ ;  /* 0x800000053f077290 */ /* 0x000fc6000fffe03f */
[----:B------:R-:W-:Y:S01]  /*0990*/  IABS R0, R0 ;  /* 0x0000000000007213 */ /* 0x000fe20000000000 */
[----:B------:R-:W-:-:S03]  /*09a0*/  UIMAD UR7, UR7, UR17, URZ ;  /* 0x00000011070772a4 */ /* 0x000fc6000f8e023f */
[----:B------:R-:W-:Y:S01]  /*09b0*/  R2UR UR11, R0 ;  /* 0x00000000000b72ca */ /* 0x000fe200000e0000 */
[----:B------:R-:W-:Y:S02]  /*09c0*/  UIMAD.WIDE.U32 UR4, UR5, UR7, UR4 ;  /* 0x00000007050472a5 */ /* 0x000fe4000f8e0004 */
[----:B------:R-:W-:-:S10]  /*09d0*/  ULOP3.LUT UR7, UR12, UR15, URZ, 0x3c, !UPT ;  /* 0x0000000f0c077292 */ /* 0x000fd4000f8e3c3f */
[----:B------:R-:W-:-:S04]  /*09e0*/  UIMAD.WIDE.U32 UR4, UR5, UR11, URZ ;  /* 0x0000000b050472a5 */ /* 0x000fc8000f8e003f */
[----:B------:R-:W-:-:S04]  /*09f0*/  UIADD3 UR4, -UR5, URZ, URZ ;  /* 0x0000003f05047290 */ /* 0x000fc8000fffe13f */
[----:B------:R-:W-:-:S04]  /*0a00*/  UIMAD UR4, UR17, UR4, UR11 ;  /* 0x00000004110472a4 */ /* 0x000fc8000f8e020b */
[----:B------:R-:W-:-:S11]  /*0a10*/  UISETP.GT.U32.AND UP2, UPT, UR17, UR4, UPT ;  /* 0x000000041100728c */ /* 0x000fd6000bf44070 */
[----:B------:R-:W-:Y:S02]  /*0a20*/  @!UP2 UIADD3 UR4, UR4, -UR17, URZ ;  /* 0x800000110404a290 */ /* 0x000fe4000fffe03f */
[----:B------:R-:W-:Y:S02]  /*0a30*/  @!UP2 UIADD3 UR5, UR5, 0x1, URZ ;  /* 0x000000010505a890 */ /* 0x000fe4000fffe03f */
[----:B------:R-:W-:Y:S02]  /*0a40*/  UISETP.GE.U32.AND UP1, UPT, UR4, UR17, UPT ;  /* 0x000000110400728c */ /* 0x000fe4000bf26070 */
[----:B------:R-:W-:Y:S02]  /*0a50*/  UIADD3 UR4, UR51, 0x3f, URZ ;  /* 0x0000003f33047890 */ /* 0x000fe4000fffe03f */
[----:B------:R-:W-:Y:S02]  /*0a60*/  UISETP.GE.AND UP2, UPT, UR7, URZ, UPT ;  /* 0x0000003f0700728c */ /* 0x000fe4000bf46270 */
[----:B------:R-:W-:-:S04]  /*0a70*/  USHF.R.S32.HI UR7, URZ, 0x1f, UR4 ;  /* 0x0000001f3f077899 */ /* 0x000fc80008011404 */
[----:B------:R-:W-:Y:S02]  /*0a80*/  ULEA.HI UR4, UR7, UR4, URZ, 0x6 ;  /* 0x0000000407047291 */ /* 0x000fe4000f8f303f */
[----:B------:R-:W-:-:S07]  /*0a90*/  @UP1 UIADD3 UR5, UR5, 0x1, URZ ;  /* 0x0000000105051890 */ /* 0x000fce000fffe03f */
[----:B------:R-:W-:Y:S01]  /*0aa0*/  UMOV UR7, UR5 ;  /* 0x0000000500077c82 */ /* 0x000fe20008000000 */
[----:B------:R-:W-:Y:S02]  /*0ab0*/  USHF.R.S32.HI UR5, URZ, 0x6, UR4 ;  /* 0x000000063f057899 */ /* 0x000fe40008011404 */
[----:B------:R-:W-:Y:S02]  /*0ac0*/  @!UP2 UIADD3 UR7, -UR7, URZ, URZ ;  /* 0x0000003f0707a290 */ /* 0x000fe4000fffe13f */
[----:B------:R-:W-:Y:S02]  /*0ad0*/  @!UP0 ULOP3.LUT UR7, URZ, UR15, URZ, 0x33, !UPT ;  /* 0x0000000f3f078292 */ /* 0x000fe4000f8e333f */
[----:B------:R-:W-:Y:S02]  /*0ae0*/  UIADD3 UR4, -UR12, URZ, URZ ;  /* 0x0000003f0c047290 */ /* 0x000fe4000fffe13f */
[----:B------:R-:W-:Y:S02]  /*0af0*/  UIADD3 UR11, -UR7, URZ, URZ ;  /* 0x0000003f070b7290 */ /* 0x000fe4000fffe13f */
[----:B------:R-:W-:-:S02]  /*0b00*/  UIMAD UR14, UR14, UR4, UR10 ;  /* 0x000000040e0e72a4 */ /* 0x000fc4000f8e020a */
[----:B------:R-:W-:Y:S01]  /*0b10*/  UIMAD UR15, UR15, UR11, UR12 ;  /* 0x0000000b0f0f72a4 */ /* 0x000fe2000f8e020c */
[----:B------:R-:W-:Y:S11]  /*0b20*/  @!P0 BRA `(.L_x_9) ;  /* 0x0000018400848947 */ /* 0x000ff60003800000 */
[----:B------:R-:W-:-:S06]  /*0b30*/  UISETP.NE.AND UP0, UPT, UR16, 0x1, UPT ;  /* 0x000000011000788c */ /* 0x000fcc000bf05270 */
[----:B------:R-:W-:-:S13]  /*0b40*/  PLOP3.LUT P0, PT, PT, PT, UP0, 0x80, 0x0 ;  /* 0x000000000000781c */ /* 0x000fda0003f0f008 */
[----:B------:R-:W-:Y:S05]  /*0b50*/  @P0 EXIT ;  /* 0x000000000000094d */ /* 0x000fea0003800000 */
[----:B------:R0:W-:Y:S01]  /*0b60*/  STL [R1], RZ ;  /* 0x000000ff01007387 */ /* 0x0001e20000100800 */
[----:B------:R-:W-:Y:S01]  /*0b70*/  UISETP.GE.AND UP0, UPT, UR51, 0x1, UPT ;  /* 0x000000013300788c */ /* 0x000fe2000bf06270 */
[----:B------:R-:W-:Y:S01]  /*0b80*/  CS2R R86, SRZ ;  /* 0x0000000000567805 */ /* 0x000fe2000001ff00 */
[----:B------:R-:W-:Y:S01]  /*0b90*/  UMOV UR4, URZ ;  /* 0x0000003f00047c82 */ /* 0x000fe20008000000 */
[----:B------:R0:W-:Y:S01]  /*0ba0*/  STL [R1+0x4], RZ ;  /* 0x000004ff01007387 */ /* 0x0001e20000100800 */
[----:B------:R-:W-:Y:S02]  /*0bb0*/  CS2R R152, SRZ ;  /* 0x0000000000987805 */ /* 0x000fe4000001ff00 */
[----:B------:R-:W-:Y:S02]  /*0bc0*/  CS2R R154, SRZ ;  /* 0x00000000009a7805 */ /* 0x000fe4000001ff00 */
[----:B------:R-:W-:Y:S01]  /*0bd0*/  PLOP3.LUT P0, PT, PT, PT, UP0, 0x80, 0x0 ;  /* 0x000000000000781c */ /* 0x000fe20003f0f008 */
[----:B------:R0:W-:Y:S01]  /*0be0*/  STL [R1+0x8], RZ ;  /* 0x000008ff01007387 */ /* 0x0001e20000100800 */
[----:B------:R-:W-:-:S02]  /*0bf0*/  CS2R R156, SRZ ;  /* 0x00000000009c7805 */ /* 0x000fc4000001ff00 */
[----:B------:R-:W-:Y:S02]  /*0c00*/  CS2R R158, SRZ ;  /* 0x00000000009e7805 */ /* 0x000fe4000001ff00 */
[----:B------:R-:W-:Y:S01]  /*0c10*/  CS2R R160, SRZ ;  /* 0x0000000000a07805 */ /* 0x000fe2000001ff00 */
[----:B------:R0:W-:Y:S01]  /*0c20*/  STL [R1+0xc], RZ ;  /* 0x00000cff01007387 */ /* 0x0001e20000100800 */
[----:B------:R-:W-:Y:S02]  /*0c30*/  CS2R R162, SRZ ;  /* 0x0000000000a27805 */ /* 0x000fe4000001ff00 */
[----:B------:R-:W-:Y:S02]  /*0c40*/  CS2R R164, SRZ ;  /* 0x0000000000a47805 */ /* 0x000fe4000001ff00 */
[----:B------:R-:W-:Y:S01]  /*0c50*/  CS2R R166, SRZ ;  /* 0x0000000000a67805 */ /* 0x000fe2000001ff00 */
        /* <DEDUP_REMOVED lines=116> */
[----:B------:R0:W-:Y:S04]  /*13a0*/  STL [R1+0x84], RZ ;  /* 0x000084ff01007387 */ /* 0x0001e80000100800 */
        /* <DEDUP_REMOVED lines=29> */
[----:B------:R0:W-:Y:S01]  /*1580*/  STL [R1+0xfc], RZ ;  /* 0x0000fcff01007387 */ /* 0x0001e20000100800 */
[----:B------:R-:W-:Y:S05]  /*1590*/  @!P0 BRA `(.L_x_10) ;  /* 0x0000002000d88947 */ /* 0x000fea0003800000 */
[----:B------:R-:W-:-:S04]  /*15a0*/  ULOP3.LUT UR4, UR6, 0x1, URZ, 0xfc, !UPT ;  /* 0x0000000106047892 */ /* 0x000fc8000f8efc3f */
[----:B------:R-:W-:-:S06]  /*15b0*/  UISETP.NE.AND UP0, UPT, UR4, 0x3, UPT ;  /* 0x000000030400788c */ /* 0x000fcc000bf05270 */
[----:B------:R-:W-:-:S13]  /*15c0*/  PLOP3.LUT P0, PT, PT, PT, UP0, 0x80, 0x0 ;  /* 0x000000000000781c */ /* 0x000fda0003f0f008 */
[----:B------:R-:W-:Y:S05]  /*15d0*/  @!P0 BRA `(.L_x_11) ;  /* 0x0000000000048947 */ /* 0x000fea0003800000 */
[----:B------:R-:W-:Y:S01]  /*15e0*/  BPT.TRAP 0x1 ;  /* 0x000000040000795c */ /* 0x000fe20000300000 */
.L_x_11:
[----:B------:R-:W1:Y:S01]  /*15f0*/  S2UR UR9, SR_CgaCtaId ;  /* 0x00000000000979c3 */ /* 0x000e620000008800 */
[----:B------:R-:W-:Y:S01]  /*1600*/  SHF.L.U32 R0, RZ, 0x1f, RZ ;  /* 0x0000001fff007819 */ /* 0x000fe200000006ff */
[----:B------:R-:W-:Y:S02]  /*1610*/  UMOV UR4, 0x400 ;  /* 0x0000040000047882 */ /* 0x000fe40000000000 */
[----:B-1----:R-:W-:-:S12]  /*1620*/  ULEA UR10, UR9, UR4, 0x18 ;  /* 0x00000004090a7291 */ /* 0x002fd8000f8ec03f */
.L_x_12:
[----:B-1----:R-:W-:-:S04]  /*1630*/  IMAD.U32 R3, RZ, RZ, UR10 ;  /* 0x0000000aff037e24 */ /* 0x002fc8000f8e00ff */
[----:B------:R1:W2:Y:S03]  /*1640*/  SYNCS.PHASECHK.TRANS64.TRYWAIT P0, [R3+URZ+0x30000], R0 ;  /* 0x03000000030075a7 */ /* 0x0002a6000800017f */
[----:B--2---:R-:W-:Y:S05]  /*1650*/  @!P0 NANOSLEEP.SYNCS 0x989680 ;  /* 0x009896800000895d */ /* 0x004fea0003900000 */
[----:B------:R-:W2:Y:S02]  /*1660*/  @!P0 SYNCS.PHASECHK.TRANS64 P0, [R3+URZ+0x30000], R0 ;  /* 0x03000000030085a7 */ /* 0x000ea4000800007f */
[----:B--2---:R-:W-:Y:S05]  /*1670*/  @!P0 BRA `(.L_x_12) ;  /* 0xfffffffc00ec8947 */ /* 0x004fea000383ffff */
[----:B------:R-:W-:Y:S01]  /*1680*/  UIADD3 UR4, UR10, 0x20000, URZ ;  /* 0x000200000a047890 */ /* 0x000fe2000fffe03f */
[----:B------:R-:W-:Y:S01]  /*1690*/  WARPGROUP.ARRIVE ;  /* 0x00000000000079c5 */ /* 0x000fe20000000000 */
[----:B------:R-:W-:Y:S01]  /*16a0*/  UMOV UR17, 0x40000040 ;  /* 0x4000004000117882 */ /* 0x000fe20000000000 */
[----:B------:R-:W-:Y:S01]  /*16b0*/  UMOV UR19, 0x40000040 ;  /* 0x4000004000137882 */ /* 0x000fe20000000000 */
[----:B------:R-:W-:Y:S02]  /*16c0*/  USHF.R.U32.HI UR9, URZ, 0x4, UR4 ;  /* 0x000000043f097899 */ /* 0x000fe40008011604 */
[----:B------:R-:W-:Y:S02]  /*16d0*/  USHF.R.U32.HI UR4, URZ, 0x4, UR10 ;  /* 0x000000043f047899 */ /* 0x000fe4000801160a */
[----:B------:R-:W-:Y:S02]  /*16e0*/  ULOP3.LUT UR9, UR9, 0x3fff, URZ, 0xc0, !UPT ;  /* 0x00003fff09097892 */ /* 0x000fe4000f8ec03f */
[----:B------:R-:W-:-:S02]  /*16f0*/  ULOP3.LUT UR4, UR4, 0x3fff, URZ, 0xc0, !UPT ;  /* 0x00003fff04047892 */ /* 0x000fc4000f8ec03f */
[----:B------:R-:W-:-:S05]  /*1700*/  ULOP3.LUT UR10, UR9, 0x2000000, URZ, 0xfc, !UPT ;  /* 0x02000000090a7892 */ /* 0x000fca000f8efc3f */
[----:B------:R-:W-:Y:S02]  /*1710*/  UMOV UR16, UR4 ;  /* 0x0000000400107c82 */ /* 0x000fe40008000000 */
[----:B------:R-:W-:Y:S02]  /*1720*/  UMOV UR18, UR10 ;  /* 0x0000000a00127c82 */ /* 0x000fe40008000000 */
[----:B------:R-:W-:Y:S01]  /*1730*/  HGMMA.64x128x16.F32 R68, gdesc[UR16].tnspA.tnspB, RZ, !UPT, gsb0 ;  /* 0x61e00000104479f0 */ /* 0x000fe2000c0008ff */
[----:B------:R-:W-:Y:S01]  /*1740*/  UIADD3 UR16, UR4, 0x200, URZ ;  /* 0x0000020004107890 */ /* 0x000fe2000fffe03f */
[----:B------:R-:W-:Y:S01]  /*1750*/  UMOV UR17, 0x40000040 ;  /* 0x4000004000117882 */ /* 0x000fe20000000000 */
[----:B------:R-:W-:Y:S02]  /*1760*/  WARPGROUP.DEPBAR.LE gsb0, 0x0 ;  /* 0x00008000000079c5 */ /* 0x000fe40000010000 */
[----:B------:R-:W-:Y:S01]  /*1770*/  WARPGROUP.ARRIVE ;  /* 0x00000000000079c5 */ /* 0x000fe20000000000 */
[----:B------:R-:W-:Y:S01]  /*1780*/  IMAD.MOV.U32 R44, RZ, RZ, R88 ;  /* 0x000000ffff2c7224 */ /* 0x000fe200078e0058 */
[----:B------:R-:W-:Y:S01]  /*1790*/  MOV R31, R101 ;  /* 0x00000065001f7202 */ /* 0x000fe20000000f00 */
[----:B------:R-:W-:-:S02]  /*17a0*/  IMAD.MOV.U32 R43, RZ, RZ, R89 ;  /* 0x000000ffff2b7224 */ /* 0x000fc400078e0059 */
[----:B------:R-:W-:Y:S02]  /*17b0*/  IMAD.MOV.U32 R42, RZ, RZ, R90 ;  /* 0x000000ffff2a7224 */ /* 0x000fe400078e005a */
[----:B------:R-:W-:Y:S01]  /*17c0*/  HGMMA.64x128x16.F32 R152, gdesc[UR16].tnspA.tnspB, RZ, !UPT, gsb0 ;  /* 0x61e00000109879f0 */ /* 0x000fe2000c0008ff */
[----:B------:R-:W-:Y:S01]  /*17d0*/  UIADD3 UR16, UR4, 0x400, URZ ;  /* 0x0000040004107890 */ /* 0x000fe2000fffe03f */
[----:B------:R-:W-:Y:S01]  /*17e0*/  IMAD.MOV.U32 R41, RZ, RZ, R91 ;  /* 0x000000ffff297224 */ /* 0x000fe200078e005b */
[----:B------:R-:W-:Y:S01]  /*17f0*/  UMOV UR17, 0x40000040 ;  /* 0x4000004000117882 */ /* 0x000fe20000000000 */
[----:B------:R-:W-:Y:S02]  /*1800*/  IMAD.MOV.U32 R40, RZ, RZ, R92 ;  /* 0x000000ffff287224 */ /* 0x000fe400078e005c */
[----:B------:R-:W-:Y:S02]  /*1810*/  IMAD.MOV.U32 R39, RZ, RZ, R93 ;  /* 0x000000ffff277224 */ /* 0x000fe400078e005d */
[----:B------:R-:W-:-:S02]  /*1820*/  IMAD.MOV.U32 R38, RZ, RZ, R94 ;  /* 0x000000ffff267224 */ /* 0x000fc400078e005e */
[----:B------:R-:W-:Y:S02]  /*1830*/  IMAD.MOV.U32 R37, RZ, RZ, R95 ;  /* 0x000000ffff257224 */ /* 0x000fe400078e005f */
[----:B------:R-:W-:Y:S02]  /*1840*/  IMAD.MOV.U32 R36, RZ, RZ, R96 ;  /* 0x000000ffff247224 */ /* 0x000fe400078e0060 */
[----:B------:R-:W-:Y:S02]  /*1850*/  IMAD.MOV.U32 R35, RZ, RZ, R97 ;  /* 0x000000ffff237224 */ /* 0x000fe400078e0061 */
        /* <DEDUP_REMOVED lines=20> */
[----:B------:R-:W-:Y:S01]  /*19a0*/  IMAD.MOV.U32 R13, RZ, RZ, R119 ;  /* 0x000000ffff0d7224 */ /* 0x000fe200078e0077 */
[----:B------:R-:W-:Y:S01]  /*19b0*/  MOV R237, R15 ;  /* 0x0000000f00ed7202 */ /* 0x000fe20000000f00 */
        /* <DEDUP_REMOVED lines=9> */
[----:B-1----:R-:W-:Y:S02]  /*1a50*/  IMAD.MOV.U32 R3, RZ, RZ, R129 ;  /* 0x000000ffff037224 */ /* 0x002fe400078e0081 */
        /* <DEDUP_REMOVED lines=27> */
[----:B------:R-:W-:Y:S01]  /*1c10*/  IMAD.MOV.U32 R221, RZ, RZ, R31 ;  /* 0x000000ffffdd7224 */ /* 0x000fe200078e001f */
[----:B------:R-:W-:Y:S02]  /*1c20*/  WARPGROUP.DEPBAR.LE gsb0, 0x0 ;  /* 0x00008000000079c5 */ /* 0x000fe40000010000 */
[----:B------:R-:W-:Y:S01]  /*1c30*/  WARPGROUP.ARRIVE ;  /* 0x00000000000079c5 */ /* 0x000fe20000000000 */
[----:B------:R1:W-:Y:S01]  /*1c40*/  STL.64 [R1+0x2d8], R214 ;  /* 0x0002d8d601007387 */ /* 0x0003e20000100a00 */
[----:B------:R-:W-:Y:S02]  /*1c50*/  IMAD.MOV.U32 R222, RZ, RZ, R30 ;  /* 0x000000ffffde7224 */ /* 0x000fe400078e001e */
[----:B------:R-:W-:Y:S01]  /*1c60*/  IMAD.MOV.U32 R223, RZ, RZ, R29 ;  /* 0x000000ffffdf7224 */ /* 0x000fe200078e001d */
[----:B------:R2:W-:Y:S01]  /*1c70*/  STL.64 [R1+0x2d0], R212 ;  /* 0x0002d0d401007387 */ /* 0x0005e20000100a00 */
[----:B------:R-:W-:Y:S01]  /*1c80*/  HGMMA.64x128x16.F32 R88, gdesc[UR16].tnspA.tnspB, RZ, !UPT, gsb0 ;  /* 0x61e00000105879f0 */ /* 0x000fe2000c0008ff */
[----:B------:R-:W-:Y:S01]  /*1c90*/  UIADD3 UR16, UR4, 0x600, URZ ;  /* 0x0000060004107890 */ /* 0x000fe2000fffe03f */
[----:B------:R-:W-:Y:S01]  /*1ca0*/  IMAD.MOV.U32 R224, RZ, RZ, R28 ;  /* 0x000000ffffe07224 */ /* 0x000fe200078e001c */
[----:B------:R3:W-:Y:S01]  /*1cb0*/  STL.64 [R1+0x2c8], R210 ;  /* 0x0002c8d201007387 */ /* 0x0007e20000100a00 */
[----:B------:R-:W-:Y:S01]  /*1cc0*/  IMAD.MOV.U32 R225, RZ, RZ, R27 ;  /* 0x000000ffffe17224 */ /* 0x000fe200078e001b */
[----:B------:R-:W-:Y:S01]  /*1cd0*/  UMOV UR17, 0x40000040 ;  /* 0x4000004000117882 */ /* 0x000fe20000000000 */
[----:B------:R-:W-:Y:S01]  /*1ce0*/  IMAD.MOV.U32 R226, RZ, RZ, R26 ;  /* 0x000000ffffe27224 */ /* 0x000fe200078e001a */
[----:B------:R4:W-:Y:S01]  /*1cf0*/  STL.64 [R1+0x2c0], R208 ;  /* 0x0002c0d001007387 */ /* 0x0009e20000100a00 */
[----:B-1----:R-:W-:-:S02]  /*1d00*/  IMAD.MOV.U32 R214, RZ, RZ, R38 ;  /* 0x000000ffffd67224 */ /* 0x002fc400078e0026 */
[----:B------:R-:W-:Y:S01]  /*1d10*/  IMAD.MOV.U32 R215, RZ, RZ, R37 ;  /* 0x000000ffffd77224 */ /* 0x000fe200078e0025 */
[----:B------:R1:W-:Y:S01]  /*1d20*/  STL.64 [R1+0x2b8], R206 ;  /* 0x0002b8ce01007387 */ /* 0x0003e20000100a00 */
[----:B--2---:R-:W-:Y:S02]  /*1d30*/  IMAD.MOV.U32 R212, RZ, RZ, R40 ;  /* 0x000000ffffd47224 */ /* 0x004fe400078e0028 */
[----:B------:R-:W-:Y:S01]  /*1d40*/  IMAD.MOV.U32 R213, RZ, RZ, R39 ;  /* 0x000000ffffd57224 */ /* 0x000fe200078e0027 */
[----:B------:R2:W-:Y:S01]  /*1d50*/  STL.64 [R1+0x2b0], R204 ;  /* 0x0002b0cc01007387 */ /* 0x0005e20000100a00 */
[----:B---3--:R-:W-:Y:S02]  /*1d60*/  IMAD.MOV.U32 R210, RZ, RZ, R42 ;  /* 0x000000ffffd27224 */ /* 0x008fe400078e002a */
[----:B------:R-:W-:Y:S01]  /*1d70*/  IMAD.MOV.U32 R211, RZ, RZ, R41 ;  /* 0x000000ffffd37224 */ /* 0x000fe200078e0029 */
[----:B------:R3:W-:Y:S01]  /*1d80*/  STL.64 [R1+0x2a8], R202 ;  /* 0x0002a8ca01007387 */ /* 0x0007e20000100a00 */
[----:B----4-:R-:W-:-:S02]  /*1d90*/  IMAD.MOV.U32 R208, RZ, RZ, R44 ;  /* 0x000000ffffd07224 */ /* 0x010fc400078e002c */
[----:B------:R-:W-:Y:S01]  /*1da0*/  IMAD.MOV.U32 R209, RZ, RZ, R43 ;  /* 0x000000ffffd17224 */ /* 0x000fe200078e002b */
[----:B------:R4:W-:Y:S01]  /*1db0*/  STL.64 [R1+0x2a0], R200 ;  /* 0x0002a0c801007387 */ /* 0x0009e20000100a00 */
[----:B-1----:R-:W-:Y:S02]  /*1dc0*/  IMAD.MOV.U32 R206, RZ, RZ, R46 ;  /* 0x000000ffffce7224 */ /* 0x002fe400078e002e */
[----:B------:R-:W-:Y:S01]  /*1dd0*/  IMAD.MOV.U32 R207, RZ, RZ, R45 ;  /* 0x000000ffffcf7224 */ /* 0x000fe200078e002d */
[----:B------:R1:W-:Y:S01]  /*1de0*/  STL.64 [R1+0x298], R198 ;  /* 0x000298c601007387 */ /* 0x0003e20000100a00 */
[----:B--2---:R-:W-:Y:S02]  /*1df0*/  IMAD.MOV.U32 R204, RZ, RZ, R48 ;  /* 0x000000ffffcc7224 */ /* 0x004fe400078e0030 */
[----:B------:R-:W-:Y:S01]  /*1e00*/  IMAD.MOV.U32 R205, RZ, RZ, R47 ;  /* 0x000000ffffcd7224 */ /* 0x000fe200078e002f */
[----:B------:R2:W-:Y:S01]  /*1e10*/  STL.64 [R1+0x290], R196 ;  /* 0x000290c401007387 */ /* 0x0005e20000100a00 */
[----:B---3--:R-:W-:-:S02]  /*1e20*/  IMAD.MOV.U32 R202, RZ, RZ, R50 ;  /* 0x000000ffffca7224 */ /* 0x008fc400078e0032 */
[----:B------:R-:W-:Y:S01]  /*1e30*/  IMAD.MOV.U32 R203, RZ, RZ, R49 ;  /* 0x000000ffffcb7224 */ /* 0x000fe200078e0031 */
[----:B------:R3:W-:Y:S01]  /*1e40*/  STL.64 [R1+0x288], R194 ;  /* 0x000288c201007387 */ /* 0x0007e20000100a00 */
[----:B----4-:R-:W-:Y:S02]  /*1e50*/  IMAD.MOV.U32 R200, RZ, RZ, R52 ;  /* 0x000000ffffc87224 */ /* 0x010fe400078e0034 */
[----:B------:R-:W-:Y:S01]  /*1e60*/  IMAD.MOV.U32 R201, RZ, RZ, R51 ;  /* 0x000000ffffc97224 */ /* 0x000fe200078e0033 */
[----:B------:R4:W-:Y:S01]  /*1e70*/  STL.64 [R1+0x280], R192 ;  /* 0x000280c001007387 */ /* 0x0009e20000100a00 */
[----:B-1----:R-:W-:Y:S02]  /*1e80*/  IMAD.MOV.U32 R198, RZ, RZ, R54 ;  /* 0x000000ffffc67224 */ /* 0x002fe400078e0036 */
[----:B------:R-:W-:Y:S01]  /*1e90*/  IMAD.MOV.U32 R199, RZ, RZ, R53 ;  /* 0x000000ffffc77224 */ /* 0x000fe200078e0035 */
[----:B------:R1:W-:Y:S01]  /*1ea0*/  STL.64 [R1+0x278], R190 ;  /* 0x000278be01007387 */ /* 0x0003e20000100a00 */
[----:B--2---:R-:W-:Y:S01]  /*1eb0*/  IMAD.MOV.U32 R196, RZ, RZ, R56 ;  /* 0x000000ffffc47224 */ /* 0x004fe200078e0038 */
[----:B------:R-:W-:Y:S01]  /*1ec0*/  MOV R197, R55 ;  /* 0x0000003700c57202 */ /* 0x000fe20000000f00 */
[----:B------:R-:W-:Y:S01]  /*1ed0*/  IMAD.MOV.U32 R227, RZ, RZ, R25 ;  /* 0x000000ffffe37224 */ /* 0x000fe200078e0019 */
[----:B------:R2:W-:Y:S01]  /*1ee0*/  STL.64 [R1+0x270], R188 ;  /* 0x000270bc01007387 */ /* 0x0005e20000100a00 */
[----:B---3--:R-:W-:-:S02]  /*1ef0*/  IMAD.MOV.U32 R194, RZ, RZ, R58 ;  /* 0x000000ffffc27224 */ /* 0x008fc400078e003a */
[----:B------:R-:W-:Y:S02]  /*1f00*/  IMAD.MOV.U32 R195, RZ, RZ, R57 ;  /* 0x000000ffffc37224 */ /* 0x000fe400078e0039 */
[----:B----4-:R-:W-:Y:S02]  /*1f10*/  IMAD.MOV.U32 R192, RZ, RZ, R60 ;  /* 0x000000ffffc07224 */ /* 0x010fe400078e003c */
[----:B------:R-:W-:Y:S02]  /*1f20*/  IMAD.MOV.U32 R193, RZ, RZ, R59 ;  /* 0x000000ffffc17224 */ /* 0x000fe400078e003b */
[----:B-1----:R-:W-:Y:S02]  /*1f30*/  IMAD.MOV.U32 R190, RZ, RZ, R62 ;  /* 0x000000ffffbe7224 */ /* 0x002fe400078e003e */
[----:B------:R-:W-:Y:S02]  /*1f40*/  IMAD.MOV.U32 R191, RZ, RZ, R61 ;  /* 0x000000ffffbf7224 */ /* 0x000fe400078e003d */
[----:B--2---:R-:W-:-:S02]  /*1f50*/  IMAD.MOV.U32 R188, RZ, RZ, R64 ;  /* 0x000000ffffbc7224 */ /* 0x004fc400078e0040 */
        /* <DEDUP_REMOVED lines=24> */
[----:B------:R-:W-:-:S02]  /*20e0*/  WARPGROUP.DEPBAR.LE gsb0, 0x0 ;  /* 0x00008000000079c5 */ /* 0x000fc40000010000 */
[----:B------:R-:W-:-:S06]  /*20f0*/  WARPGROUP.ARRIVE ;  /* 0x00000000000079c5 */ /* 0x000fcc0000000000 */
[----:B------:R-:W-:Y:S01]  /*2100*/  HGMMA.64x128x16.F32 R24, gdesc[UR16].tnspA.tnspB, RZ, !UPT, gsb0 ;  /* 0x61e00000101879f0 */ /* 0x000fe2000c0008ff */
[----:B------:R-:W-:Y:S02]  /*2110*/  UIADD3 UR16, UR4, 0x80, URZ ;  /* 0x0000008004107890 */ /* 0x000fe4000fffe03f */
[----:B------:R-:W-:Y:S01]  /*2120*/  UIADD3 UR18, UR10, 0x80, URZ ;  /* 0x000000800a127890 */ /* 0x000fe2000fffe03f */
[----:B------:R-:W-:Y:S01]  /*2130*/  UMOV UR17, 0x40000040 ;  /* 0x4000004000117882 */ /* 0x000fe20000000000 */
[----:B------:R-:W-:Y:S01]  /*2140*/  UMOV UR19, 0x40000040 ;  /* 0x4000004000137882 */ /* 0x000fe20000000000 */
[----:B------:R-:W-:Y:S02]  /*2150*/  WARPGROUP.DEPBAR.LE gsb0, 0x0 ;  /* 0x00008000000079c5 */ /* 0x000fe40000010000 */
[----:B------:R-:W-:-:S06]  /*2160*/  WARPGROUP.ARRIVE ;  /* 0x00000000000079c5 */ /* 0x000fcc0000000000 */
[----:B------:R-:W-:Y:S03]  /*2170*/  HGMMA.64x128x16.F32 R188, gdesc[UR16].tnspA.tnspB, R188, gsb0 ;  /* 0x61e0000010bc79f0 */ /* 0x000fe600080008bc */
[----:B------:R-:W-:Y:S02]  /*2180*/  WARPGROUP.DEPBAR.LE gsb0, 0x0 ;  /* 0x00008000000079c5 */ /* 0x000fe40000010000 */
[----:B------:R-:W-:Y:S04]  /*2190*/  STL.64 [R1], R188 ;  /* 0x000000bc01007387 */ /* 0x000fe80000100a00 */
[----:B------:R-:W-:Y:S04]  /*21a0*/  STL.64 [R1+0x8], R190 ;  /* 0x000008be01007387 */ /* 0x000fe80000100a00 */
        /* <DEDUP_REMOVED lines=11> */
[----:B------:R1:W-:Y:S04]  /*2260*/  STL.64 [R1+0x68], R214 ;  /* 0x000068d601007387 */ /* 0x0003e80000100a00 */
        /* <DEDUP_REMOVED lines=18> */
[----:B-1----:R-:W2:Y:S04]  /*2390*/  LDL.LU.64 R214, [R1+0x2d8] ;  /* 0x0002d80001d67983 */ /* 0x002ea80000300a00 */
[----:B------:R-:W2:Y:S04]  /*23a0*/  LDL.LU.64 R212, [R1+0x2d0] ;  /* 0x0002d00001d47983 */ /* 0x000ea80000300a00 */
        /* <DEDUP_REMOVED lines=11> */
[----:B------:R-:W2:Y:S01]  /*2460*/  LDL.LU.64 R188, [R1+0x270] ;  /* 0x0002700001bc7983 */ /* 0x000ea20000300a00 */
[----:B------:R-:W-:Y:S01]  /*2470*/  UIADD3 UR16, UR4, 0x280, URZ ;  /* 0x0000028004107890 */ /* 0x000fe2000fffe03f */
[----:B------:R-:W-:Y:S01]  /*2480*/  UMOV UR17, 0x40000040 ;  /* 0x4000004000117882 */ /* 0x000fe20000000000 */
[----:B--2---:R-:W-:-:S07]  /*2490*/  WARPGROUP.ARRIVE ;  /* 0x00000000000079c5 */ /* 0x004fce0000000000 */
[----:B------:R-:W-:Y:S01]  /*24a0*/  HGMMA.64x128x16.F32 R152, gdesc[UR16].tnspA.tnspB, R152, gsb0 ;  /* 0x61e00000109879f0 */ /* 0x000fe20008000898 */
[----:B------:R-:W-:Y:S02]  /*24b0*/  UIADD3 UR16, UR4, 0x480, URZ ;  /* 0x0000048004107890 */ /* 0x000fe4000fffe03f */
[----:B------:R-:W-:Y:S02]  /*24c0*/  WARPGROUP.DEPBAR.LE gsb0, 0x0 ;  /* 0x00008000000079c5 */ /* 0x000fe40000010000 */
        /* <DEDUP_REMOVED lines=32> */
[----:B-1----:R-:W2:Y:S04]  /*26d0*/  LDL.LU.64 R152, [R1] ;  /* 0x0000000001987983 */ /* 0x002ea80000300a00 */
        /* <DEDUP_REMOVED lines=31> */
[----:B------:R-:W-:Y:S01]  /*28d0*/  WARPGROUP.ARRIVE ;  /* 0x00000000000079c5 */ /* 0x000fe20000000000 */
[----:B------:R-:W-:-:S05]  /*28e0*/  UMOV UR17, 0x40000040 ;  /* 0x4000004000117882 */ /* 0x000fca0000000000 */
[----:B------:R-:W-:Y:S01]  /*28f0*/  HGMMA.64x128x16.F32 R88, gdesc[UR16].tnspA.tnspB, R88, gsb0 ;  /* 0x61e00000105879f0 */ /* 0x000fe20008000858 */
[----:B------:R-:W-:Y:S01]  /*2900*/  UIADD3 UR16, UR4, 0x680, URZ ;  /* 0x0000068004107890 */ /* 0x000fe2000fffe03f */
[----:B------:R-:W-:Y:S01]  /*2910*/  UMOV UR17, 0x40000040 ;  /* 0x4000004000117882 */ /* 0x000fe20000000000 */
[----:B------:R-:W-:Y:S02]  /*2920*/  WARPGROUP.DEPBAR.LE gsb0, 0x0 ;  /* 0x00008000000079c5 */ /* 0x000fe40000010000 */
[----:B------:R-:W-:-:S07]  /*2930*/  WARPGROUP.ARRIVE ;  /* 0x00000000000079c5 */ /* 0x000fce0000000000 */
[----:B------:R-:W-:Y:S01]  /*2940*/  HGMMA.64x128x16.F32 R24, gdesc[UR16].tnspA.tnspB, R24, gsb0 ;  /* 0x61e00000101879f0 */ /* 0x000fe20008000818 */
[----:B------:R-:W-:Y:S02]  /*2950*/  UIADD3 UR16, UR4, 0x100, URZ ;  /* 0x0000010004107890 */ /* 0x000fe4000fffe03f */
[----:B------:R-:W-:Y:S01]  /*2960*/  UIADD3 UR18, UR10, 0x100, URZ ;  /* 0x000001000a127890 */ /* 0x000fe2000fffe03f */
[----:B------:R-:W-:Y:S01]  /*2970*/  UMOV UR17, 0x40000040 ;  /* 0x4000004000117882 */ /* 0x000fe20000000000 */
[----:B------:R-:W-:Y:S01]  /*2980*/  UMOV UR19, 0x40000040 ;  /* 0x4000004000137882 */ /* 0x000fe20000000000 */
[----:B------:R-:W-:Y:S02]  /*2990*/  WARPGROUP.DEPBAR.LE gsb0, 0x0 ;  /* 0x00008000000079c5 */ /* 0x000fe40000010000 */
[----:B--2---:R-:W-:-:S06]  /*29a0*/  WARPGROUP.ARRIVE ;  /* 0x00000000000079c5 */ /* 0x004fcc0000000000 */
[----:B------:R-:W-:Y:S03]  /*29b0*/  HGMMA.64x128x16.F32 R152, gdesc[UR16].tnspA.tnspB, R152, gsb0 ;  /* 0x61e00000109879f0 */ /* 0x000fe60008000898 */
[----:B------:R-:W-:Y:S02]  /*29c0*/  WARPGROUP.DEPBAR.LE gsb0, 0x0 ;  /* 0x00008000000079c5 */ /* 0x000fe40000010000 */
[----:B------:R-:W-:Y:S01]  /*29d0*/  STL.64 [R1], R152 ;  /* 0x0000009801007387 */ /* 0x000fe20000100a00 */
[----:B------:R-:W-:Y:S01]  /*29e0*/  IMAD.MOV.U32 R2, RZ, RZ, R214 ;  /* 0x000000ffff027224 */ /* 0x000fe200078e00d6 */
[----:B------:R-:W-:Y:S01]  /*29f0*/  MOV R217, R181 ;  /* 0x000000b500d97202 */ /* 0x000fe20000000f00 */
[----:B------:R-:W-:Y:S01]  /*2a00*/  IMAD.MOV.U32 R0, RZ, RZ, R215 ;  /* 0x000000ffff007224 */ /* 0x000fe200078e00d7 */
[----:B------:R1:W-:Y:S01]  /*2a10*/  STL.64 [R1+0x8], R154 ;  /* 0x0000089a01007387 */ /* 0x0003e20000100a00 */
[----:B------:R-:W-:-:S02]  /*2a20*/  IMAD.MOV.U32 R4, RZ, RZ, R212 ;  /* 0x000000ffff047224 */ /* 0x000fc400078e00d4 */
[----:B------:R-:W-:Y:S01]  /*2a30*/  IMAD.MOV.U32 R3, RZ, RZ, R213 ;  /* 0x000000ffff037224 */ /* 0x000fe200078e00d5 */
[----:B------:R-:W2:Y:S01]  /*2a40*/  LDL.LU.64 R214, [R1+0x268] ;  /* 0x0002680001d67983 */ /* 0x000ea20000300a00 */
[----:B------:R-:W-:Y:S02]  /*2a50*/  IMAD.MOV.U32 R6, RZ, RZ, R210 ;  /* 0x000000ffff067224 */ /* 0x000fe400078e00d2 */
[----:B------:R-:W-:Y:S01]  /*2a60*/  IMAD.MOV.U32 R5, RZ, RZ, R211 ;  /* 0x000000ffff057224 */ /* 0x000fe200078e00d3 */
[----:B------:R-:W2:Y:S01]  /*2a70*/  LDL.LU.64 R212, [R1+0x260] ;  /* 0x0002600001d47983 */ /* 0x000ea20000300a00 */
[----:B------:R-:W-:Y:S02]  /*2a80*/  IMAD.MOV.U32 R8, RZ, RZ, R208 ;  /* 0x000000ffff087224 */ /* 0x000fe400078e00d0 */
[----:B------:R-:W-:Y:S01]  /*2a90*/  IMAD.MOV.U32 R7, RZ, RZ, R209 ;  /* 0x000000ffff077224 */ /* 0x000fe200078e00d1 */
[----:B------:R-:W2:Y:S01]  /*2aa0*/  LDL.LU.64 R210, [R1+0x258] ;  /* 0x0002580001d27983 */ /* 0x000ea20000300a00 */
        /* <DEDUP_REMOVED lines=75> */
[----:B------:R-:W-:-:S03]  /*2f60*/  IMAD.MOV.U32 R251, RZ, RZ, R157 ;  /* 0x000000fffffb7224 */ /* 0x000fc600078e009d */
[----:B------:R-:W2:Y:S04]  /*2f70*/  LDL.LU.64 R158, [R1+0x188] ;  /* 0x00018800019e7983 */ /* 0x000ea80000300a00 */
[----:B------:R-:W2:Y:S04]  /*2f80*/  LDL.LU.64 R156, [R1+0x180] ;  /* 0x00018000019c7983 */ /* 0x000ea80000300a00 */
[----:B-1----:R-:W2:Y:S04]  /*2f90*/  LDL.LU.64 R154, [R1+0x178] ;  /* 0x00017800019a7983 */ /* 0x002ea80000300a00 */
[----:B------:R-:W2:Y:S01]  /*2fa0*/  LDL.LU.64 R152, [R1+0x170] ;  /* 0x0001700001987983 */ /* 0x000ea20000300a00 */
[----:B------:R-:W-:Y:S01]  /*2fb0*/  UIADD3 UR16, UR4, 0x300, URZ ;  /* 0x0000030004107890 */ /* 0x000fe2000fffe03f */
[----:B------:R-:W-:Y:S01]  /*2fc0*/  UMOV UR17, 0x40000040 ;  /* 0x4000004000117882 */ /* 0x000fe20000000000 */
[----:B--2---:R-:W-:-:S07]  /*2fd0*/  WARPGROUP.ARRIVE ;  /* 0x00000000000079c5 */ /* 0x004fce0000000000 */
[----:B------:R-:W-:Y:S01]  /*2fe0*/  HGMMA.64x128x16.F32 R152, gdesc[UR16].tnspA.tnspB, R152, gsb0 ;  /* 0x61e00000109879f0 */ /* 0x000fe20008000898 */
[----:B------:R-:W-:Y:S01]  /*2ff0*/  UIADD3 UR16, UR4, 0x500, URZ ;  /* 0x0000050004107890 */ /* 0x000fe2000fffe03f */
[----:B------:R-:W-:Y:S01]  /*3000*/  UMOV UR17, 0x40000040 ;  /* 0x4000004000117882 */ /* 0x000fe20000000000 */
        /* <DEDUP_REMOVED lines=15> */
[----:B-1----:R-:W2:Y:S04]  /*3100*/  LDL.LU R188, [R1] ;  /* 0x0000000001bc7983 */ /* 0x002ea80000300800 */
[----:B------:R-:W2:Y:S04]  /*3110*/  LDL.LU R189, [R1+0x4] ;  /* 0x0000040001bd7983 */ /* 0x000ea80000300800 */
[----:B------:R-:W2:Y:S04]  /*3120*/  LDL.LU R190, [R1+0x8] ;  /* 0x0000080001be7983 */ /* 0x000ea80000300800 */
[----:B------:R-:W2:Y:S01]  /*3130*/  LDL.LU R191, [R1+0xc] ;  /* 0x00000c0001bf7983 */ /* 0x000ea20000300800 */
[----:B------:R-:W-:-:S06]  /*3140*/  WARPGROUP.ARRIVE ;  /* 0x00000000000079c5 */ /* 0x000fcc0000000000 */
[----:B------:R-:W-:Y:S01]  /*3150*/  HGMMA.64x128x16.F32 R88, gdesc[UR16].tnspA.tnspB, R88, gsb0 ;  /* 0x61e00000105879f0 */ /* 0x000fe20008000858 */
[----:B------:R-:W-:Y:S01]  /*3160*/  UIADD3 UR16, UR4, 0x700, URZ ;  /* 0x0000070004107890 */ /* 0x000fe2000fffe03f */
[----:B------:R-:W-:Y:S01]  /*3170*/  UMOV UR17, 0x40000040 ;  /* 0x4000004000117882 */ /* 0x000fe20000000000 */
[----:B------:R-:W-:Y:S01]  /*3180*/  IMAD.MOV.U32 R193, RZ, RZ, R251 ;  /* 0x000000ffffc17224 */ /* 0x000fe200078e00fb */
[----:B------:R-:W-:Y:S01]  /*3190*/  MOV R197, R247 ;  /* 0x000000f700c57202 */ /* 0x000fe20000000f00 */
[----:B------:R-:W-:Y:S01]  /*31a0*/  IMAD.MOV.U32 R194, RZ, RZ, R250 ;  /* 0x000000ffffc27224 */ /* 0x000fe200078e00fa */
[----:B------:R-:W-:Y:S01]  /*31b0*/  MOV R250, R2 ;  /* 0x0000000200fa7202 */ /* 0x000fe20000000f00 */
        /* <DEDUP_REMOVED lines=11> */
[----:B------:R-:W-:Y:S01]  /*3270*/  HGMMA.64x128x16.F32 R24, gdesc[UR16].tnspA.tnspB, R24, gsb0 ;  /* 0x61e00000101879f0 */ /* 0x000fe20008000818 */
        /* <DEDUP_REMOVED lines=33> */
[----:B------:R-:W-:Y:S01]  /*3490*/  IMAD.MOV.U32 R251, RZ, RZ, R0 ;  /* 0x000000fffffb7224 */ /* 0x000fe200078e0000 */
[----:B------:R-:W-:Y:S02]  /*34a0*/  UIADD3 UR16, UR4, 0x180, URZ ;  /* 0x0000018004107890 */ /* 0x000fe4000fffe03f */
[----:B------:R-:W-:Y:S01]  /*34b0*/  UIADD3 UR18, UR10, 0x180, URZ ;  /* 0x000001800a127890 */ /* 0x000fe2000fffe03f */
[----:B------:R-:W-:Y:S01]  /*34c0*/  UMOV UR17, 0x40000040 ;  /* 0x4000004000117882 */ /* 0x000fe20000000000 */
[----:B------:R-:W-:Y:S01]  /*34d0*/  UMOV UR19, 0x40000040 ;  /* 0x4000004000137882 */ /* 0x000fe20000000000 */
[----:B------:R-:W-:-:S02]  /*34e0*/  WARPGROUP.DEPBAR.LE gsb0, 0x0 ;  /* 0x00008000000079c5 */ /* 0x000fc40000010000 */
[----:B--2---:R-:W-:-:S06]  /*34f0*/  WARPGROUP.ARRIVE ;  /* 0x00000000000079c5 */ /* 0x004fcc0000000000 */
        /* <DEDUP_REMOVED lines=34> */
[----:B-1----:R-:W3:Y:S04]  /*3720*/  LDL.LU.64 R214, [R1+0x168] ;  /* 0x0001680001d67983 */ /* 0x002ee80000300a00 */
[----:B------:R-:W3:Y:S04]  /*3730*/  LDL.LU.64 R212, [R1+0x160] ;  /* 0x0001600001d47983 */ /* 0x000ee80000300a00 */
        /* <DEDUP_REMOVED lines=11> */
[----:B------:R-:W3:Y:S01]  /*37f0*/  LDL.LU.64 R188, [R1+0x100] ;  /* 0x0001000001bc7983 */ /* 0x000ee20000300a00 */
[----:B------:R-:W-:Y:S01]  /*3800*/  UIADD3 UR16, UR4, 0x380, URZ ;  /* 0x0000038004107890 */ /* 0x000fe2000fffe03f */
[----:B------:R-:W-:Y:S01]  /*3810*/  UMOV UR17, 0x40000040 ;  /* 0x4000004000117882 */ /* 0x000fe20000000000 */
[----:B---3--:R-:W-:-:S07]  /*3820*/  WARPGROUP.ARRIVE ;  /* 0x00000000000079c5 */ /* 0x008fce0000000000 */
[----:B------:R-:W-:Y:S01]  /*3830*/  HGMMA.64x128x16.F32 R152, gdesc[UR16].tnspA.tnspB, R152, gsb0 ;  /* 0x61e00000109879f0 */ /* 0x000fe20008000898 */
[----:B------:R-:W-:Y:S01]  /*3840*/  UIADD3 UR16, UR4, 0x580, URZ ;  /* 0x0000058004107890 */ /* 0x000fe2000fffe03f */
[----:B------:R-:W-:Y:S01]  /*3850*/  UMOV UR17, 0x40000040 ;  /* 0x4000004000117882 */ /* 0x000fe20000000000 */
[----:B------:R-:W-:Y:S02]  /*3860*/  WARPGROUP.DEPBAR.LE gsb0, 0x0 ;  /* 0x00008000000079c5 */ /* 0x000fe40000010000 */
[----:B------:R-:W-:-:S07]  /*3870*/  WARPGROUP.ARRIVE ;  /* 0x00000000000079c5 */ /* 0x000fce0000000000 */
[----:B------:R-:W-:Y:S01]  /*3880*/  HGMMA.64x128x16.F32 R88, gdesc[UR16].tnspA.tnspB, R88, gsb0 ;  /* 0x61e00000105879f0 */ /* 0x000fe20008000858 */
[----:B------:R-:W-:Y:S01]  /*3890*/  UIADD3 UR16, UR4, 0x780, URZ ;  /* 0x0000078004107890 */ /* 0x000fe2000fffe03f */
[----:B------:R-:W-:Y:S02]  /*38a0*/  UMOV UR17, 0x40000040 ;  /* 0x4000004000117882 */ /* 0x000fe40000000000 */
[----:B------:R-:W-:Y:S01]  /*38b0*/  UMOV UR4, 0x1 ;  /* 0x0000000100047882 */ /* 0x000fe20000000000 */
[----:B------:R-:W-:Y:S02]  /*38c0*/  WARPGROUP.DEPBAR.LE gsb0, 0x0 ;  /* 0x00008000000079c5 */ /* 0x000fe40000010000 */
[----:B------:R-:W-:-:S06]  /*38d0*/  WARPGROUP.ARRIVE ;  /* 0x00000000000079c5 */ /* 0x000fcc0000000000 */
[----:B--2---:R-:W-:Y:S03]  /*38e0*/  HGMMA.64x128x16.F32 R24, gdesc[UR16].tnspA.tnspB, R24, gsb0 ;  /* 0x61e00000101879f0 */ /* 0x004fe60008000818 */
[----:B------:R-:W-:Y:S02]  /*38f0*/  WARPGROUP.DEPBAR.LE gsb0, 0x0 ;  /* 0x00008000000079c5 */ /* 0x000fe40000010000 */
.L_x_10:
[----:B------:R-:W-:-:S04]  /*3900*/  UISETP.LT.AND UP0, UPT, UR5, 0x1, UPT ;  /* 0x000000010500788c */ /* 0x000fc8000bf01270 */
[----:B------:R-:W-:-:S04]  /*3910*/  USEL UR9, UR5, 0x1, UP0 ;  /* 0x0000000105097887 */ /* 0x000fc80008000000 */
[----:B------:R-:W-:-:S04]  /*3920*/  UIADD3 UR9, -UR9, UR5, URZ ;  /* 0x0000000509097290 */ /* 0x000fc8000fffe13f */
[----:B------:R-:W-:-:S06]  /*3930*/  UISETP.GE.AND UP0, UPT, UR9, 0x1, UPT ;  /* 0x000000010900788c */ /* 0x000fcc000bf06270 */
[----:B------:R-:W-:-:S13]  /*3940*/  PLOP3.LUT P0, PT, PT, PT, UP0, 0x80, 0x0 ;  /* 0x000000000000781c */ /* 0x000fda0003f0f008 */
[----:B------:R-:W-:Y:S05]  /*3950*/  @!P0 BRA `(.L_x_13) ;  /* 0x0000002800948947 */ /* 0x000fea0003800000 */
[----:B------:R-:W-:Y:S01]  /*3960*/  IMAD.MOV.U32 R3, RZ, RZ, RZ ;  /* 0x000000ffff037224 */ /* 0x000fe200078e00ff */
[----:B------:R-:W-:Y:S02]  /*3970*/  ULOP3.LUT UR10, UR6, 0x1, URZ, 0xfc, !UPT ;  /* 0x00000001060a7892 */ /* 0x000fe4000f8efc3f */
[----:B------:R-:W-:Y:S01]  /*3980*/  UISETP.NE.U32.AND UP0, UPT, UR4, URZ, UPT ;  /* 0x0000003f0400728c */ /* 0x000fe2000bf05070 */
[----:B------:R-:W-:Y:S01]  /*3990*/  UMOV UR11, UR9 ;  /* 0x00000009000b7c82 */ /* 0x000fe20008000000 */
[----:B------:R-:W-:-:S09]  /*39a0*/  UMOV UR5, URZ ;  /* 0x0000003f00057c82 */ /* 0x000fd20008000000 */
.L_x_18:
[----:B------:R-:W-:-:S06]  /*39b0*/  UISETP.NE.AND UP1, UPT, UR10, 0x3, UPT ;  /* 0x000000030a00788c */ /* 0x000fcc000bf25270 */
[----:B------:R-:W-:-:S13]  /*39c0*/  PLOP3.LUT P1, PT, PT, PT, UP1, 0x80, 0x0 ;  /* 0x000000000000781c */ /* 0x000fda0003f2f018 */
[----:B------:R-:W-:Y:S05]  /*39d0*/  @!P1 BRA `(.L_x_14) ;  /* 0x0000000000049947 */ /* 0x000fea0003800000 */
[----:B------:R-:W-:Y:S01]  /*39e0*/  BPT.TRAP 0x1 ;  /* 0x000000040000795c */ /* 0x000fe20000300000 */
.L_x_14:
[----:B------:R-:W1:Y:S01]  /*39f0*/  S2UR UR16, SR_CgaCtaId ;  /* 0x00000000001079c3 */ /* 0x000e620000008800 */
[----:B------:R-:W-:Y:S01]  /*3a00*/  UMOV UR12, 0x400 ;  /* 0x00000400000c7882 */ /* 0x000fe20000000000 */
[----:B------:R-:W-:Y:S01]  /*3a10*/  SHF.L.U32 R2, R3, 0x1f, RZ ;  /* 0x0000001f03027819 */ /* 0x000fe200000006ff */
[----:B-1----:R-:W-:-:S04]  /*3a20*/  ULEA UR12, UR16, UR12, 0x18 ;  /* 0x0000000c100c7291 */ /* 0x002fc8000f8ec03f */
[----:B------:R-:W-:-:S12]  /*3a30*/  ULEA UR16, UR4, UR12, 0x3 ;  /* 0x0000000c04107291 */ /* 0x000fd8000f8e183f */
.L_x_15:
[----:B-1----:R-:W-:-:S04]  /*3a40*/  IMAD.U32 R0, RZ, RZ, UR16 ;  /* 0x00000010ff007e24 */ /* 0x002fc8000f8e00ff */
[----:B------:R1:W2:Y:S03]  /*3a50*/  SYNCS.PHASECHK.TRANS64.TRYWAIT P0, [R0+URZ+0x30000], R2 ;  /* 0x03000002000075a7 */ /* 0x0002a6000800017f */
[----:B--2---:R-:W-:Y:S05]  /*3a60*/  @!P0 NANOSLEEP.SYNCS 0x989680 ;  /* 0x009896800000895d */ /* 0x004fea0003900000 */
[----:B------:R-:W2:Y:S02]  /*3a70*/  @!P0 SYNCS.PHASECHK.TRANS64 P0, [R0+URZ+0x30000], R2 ;  /* 0x03000002000085a7 */ /* 0x000ea4000800007f */
[----:B--2---:R-:W-:Y:S05]  /*3a80*/  @!P0 BRA `(.L_x_15) ;  /* 0xfffffffc00ec8947 */ /* 0x004fea000383ffff */
        /* <DEDUP_REMOVED lines=32> */
[----:B--2---:R-:W2:Y:S04]  /*3c90*/  LDL.LU.64 R24, [R1] ;  /* 0x0000000001187983 */ /* 0x004ea80000300a00 */
        /* <DEDUP_REMOVED lines=33> */
[----:B------:R-:W-:-:S02]  /*3eb0*/  UMOV UR23, 0x40000040 ;  /* 0x4000004000177882 */ /* 0x000fc40000000000 */
[----:B------:R-:W-:Y:S01]  /*3ec0*/  USHF.R.U32.HI UR17, URZ, 0x4, UR16 ;  /* 0x000000043f117899 */ /* 0x000fe20008011610 */
[----:B------:R3:W-:Y:S01]  /*3ed0*/  STL [R1+0x170], R3 ;  /* 0x0001700301007387 */ /* 0x0007e20000100800 */
[----:B------:R-:W-:Y:S02]  /*3ee0*/  USHF.R.U32.HI UR16, URZ, 0x4, UR12 ;  /* 0x000000043f107899 */ /* 0x000fe4000801160c */
[----:B------:R-:W-:Y:S02]  /*3ef0*/  ULOP3.LUT UR17, UR17, 0x3fff, URZ, 0xc0, !UPT ;  /* 0x00003fff11117892 */ /* 0x000fe4000f8ec03f */
[----:B------:R-:W-:Y:S02]  /*3f00*/  ULOP3.LUT UR16, UR16, 0x3fff, URZ, 0xc0, !UPT ;  /* 0x00003fff10107892 */ /* 0x000fe4000f8ec03f */
[----:B------:R-:W-:Y:S02]  /*3f10*/  ULOP3.LUT UR17, UR17, 0x2000000, URZ, 0xfc, !UPT ;  /* 0x0200000011117892 */ /* 0x000fe4000f8efc3f */
[----:B------:R-:W-:-:S02]  /*3f20*/  ULEA UR18, UR4, UR16, 0xb ;  /* 0x0000001004127291 */ /* 0x000fc4000f8e583f */
[----:B------:R-:W-:-:S05]  /*3f30*/  ULEA UR16, UR4, UR17, 0xa ;  /* 0x0000001104107291 */ /* 0x000fca000f8e503f */
[----:B------:R-:W-:Y:S02]  /*3f40*/  UMOV UR20, UR18 ;  /* 0x0000001200147c82 */ /* 0x000fe40008000000 */
[----:B------:R-:W-:Y:S01]  /*3f50*/  UMOV UR22, UR16 ;  /* 0x0000001000167c82 */ /* 0x000fe20008000000 */
[----:B--2---:R-:W-:-:S06]  /*3f60*/  WARPGROUP.ARRIVE ;  /* 0x00000000000079c5 */ /* 0x004fcc0000000000 */
[----:B------:R-:W-:Y:S01]  /*3f70*/  HGMMA.64x128x16.F32 R24, gdesc[UR20].tnspA.tnspB, R24, UP0, gsb0 ;  /* 0x61e00000141879f0 */ /* 0x000fe2000b800818 */
[----:B------:R-:W-:Y:S01]  /*3f80*/  UIADD3 UR20, UR18, 0x200, URZ ;  /* 0x0000020012147890 */ /* 0x000fe2000fffe03f */
[----:B------:R-:W-:Y:S01]  /*3f90*/  UMOV UR21, 0x40000040 ;  /* 0x4000004000157882 */ /* 0x000fe20000000000 */
[----:B------:R-:W-:Y:S02]  /*3fa0*/  WARPGROUP.DEPBAR.LE gsb0, 0x0 ;  /* 0x00008000000079c5 */ /* 0x000fe40000010000 */
[----:B------:R-:W-:Y:S01]  /*3fb0*/  STL.64 [R1], R24 ;  /* 0x0000001801007387 */ /* 0x000fe20000100a00 */
[----:B-1----:R-:W-:Y:S01]  /*3fc0*/  IMAD.MOV.U32 R2, RZ, RZ, R86 ;  /* 0x000000ffff027224 */ /* 0x002fe200078e0056 */
[----:B------:R-:W-:Y:S01]  /*3fd0*/  MOV R228, R64 ;  /* 0x0000004000e47202 */ /* 0x000fe20000000f00 */
[----:B------:R-:W-:Y:S01]  /*3fe0*/  IMAD.MOV.U32 R0, RZ, RZ, R87 ;  /* 0x000000ffff007224 */ /* 0x000fe200078e0057 */
[----:B------:R1:W-:Y:S01]  /*3ff0*/  STL.64 [R1+0x8], R26 ;  /* 0x0000081a01007387 */ /* 0x0003e20000100a00 */
[----:B------:R-:W-:-:S02]  /*4000*/  IMAD.MOV.U32 R4, RZ, RZ, R84 ;  /* 0x000000ffff047224 */ /* 0x000fc400078e0054 */
[----:B---3--:R-:W-:Y:S01]  /*4010*/  IMAD.MOV.U32 R3, RZ, RZ, R85 ;  /* 0x000000ffff037224 */ /* 0x008fe200078e0055 */
        /* <DEDUP_REMOVED lines=37> */
[----:B------:R-:W-:Y:S01]  /*4270*/  IMAD.MOV.U32 R223, RZ, RZ, R59 ;  /* 0x000000ffffdf7224 */ /* 0x000fe200078e003b */
[----:B------:R-:W-:Y:S01]  /*4280*/  WARPGROUP.ARRIVE ;  /* 0x00000000000079c5 */ /* 0x000fe20000000000 */
[----:B------:R-:W-:Y:S01]  /*4290*/  IMAD.MOV.U32 R220, RZ, RZ, R56 ;  /* 0x000000ffffdc7224 */ /* 0x000fe200078e0038 */
[----:B------:R-:W2:Y:S01]  /*42a0*/  LDL.LU.64 R60, [R1+0x378] ;  /* 0x00037800013c7983 */ /* 0x000ea20000300a00 */
[----:B------:R-:W-:Y:S02]  /*42b0*/  IMAD.MOV.U32 R221, RZ, RZ, R57 ;  /* 0x000000ffffdd7224 */ /* 0x000fe400078e0039 */
[----:B------:R-:W-:Y:S01]  /*42c0*/  IMAD.MOV.U32 R218, RZ, RZ, R54 ;  /* 0x000000ffffda7224 */ /* 0x000fe200078e0036 */
[----:B------:R-:W2:Y:S01]  /*42d0*/  LDL.LU.64 R58, [R1+0x370] ;  /* 0x00037000013a7983 */ /* 0x000ea20000300a00 */
[----:B------:R-:W-:Y:S01]  /*42e0*/  IMAD.MOV.U32 R219, RZ, RZ, R55 ;  /* 0x000000ffffdb7224 */ /* 0x000fe200078e0037 */
[----:B------:R-:W-:Y:S01]  /*42f0*/  HGMMA.64x128x16.F32 R152, gdesc[UR20].tnspA.tnspB, R152, UP0, gsb0 ;  /* 0x61e00000149879f0 */ /* 0x000fe2000b800898 */
        /* <DEDUP_REMOVED lines=38> */
[----:B------:R-:W-:-:S03]  /*4560*/  IMAD.MOV.U32 R251, RZ, RZ, R29 ;  /* 0x000000fffffb7224 */ /* 0x000fc600078e001d */
[----:B------:R-:W2:Y:S04]  /*4570*/  LDL.LU.64 R30, [R1+0x300] ;  /* 0x00030000011e7983 */ /* 0x000ea80000300a00 */
[----:B------:R-:W2:Y:S04]  /*4580*/  LDL.LU.64 R28, [R1+0x2f8] ;  /* 0x0002f800011c7983 */ /* 0x000ea80000300a00 */
[----:B-1----:R-:W2:Y:S04]  /*4590*/  LDL.LU.64 R26, [R1+0x2f0] ;  /* 0x0002f000011a7983 */ /* 0x002ea80000300a00 */
[----:B------:R-:W2:Y:S01]  /*45a0*/  LDL.LU.64 R24, [R1+0x2e8] ;  /* 0x0002e80001187983 */ /* 0x000ea20000300a00 */
[----:B------:R-:W-:-:S03]  /*45b0*/  WARPGROUP.DEPBAR.LE gsb0, 0x0 ;  /* 0x00008000000079c5 */ /* 0x000fc60000010000 */
        /* <DEDUP_REMOVED lines=14> */
[----:B-1----:R-:W3:Y:S04]  /*46a0*/  LDL.LU R188, [R1] ;  /* 0x0000000001bc7983 */ /* 0x002ee80000300800 */
[----:B------:R-:W3:Y:S04]  /*46b0*/  LDL.LU R189, [R1+0x4] ;  /* 0x0000040001bd7983 */ /* 0x000ee80000300800 */
[----:B------:R-:W3:Y:S04]  /*46c0*/  LDL.LU R190, [R1+0x8] ;  /* 0x0000080001be7983 */ /* 0x000ee80000300800 */
[----:B------:R-:W3:Y:S01]  /*46d0*/  LDL.LU R191, [R1+0xc] ;  /* 0x00000c0001bf7983 */ /* 0x000ee20000300800 */
[----:B------:R-:W-:Y:S01]  /*46e0*/  UIADD3 UR20, UR18, 0x400, URZ ;  /* 0x0000040012147890 */ /* 0x000fe2000fffe03f */
[----:B------:R-:W-:Y:S01]  /*46f0*/  WARPGROUP.ARRIVE ;  /* 0x00000000000079c5 */ /* 0x000fe20000000000 */
[----:B------:R-:W-:-:S07]  /*4700*/  UMOV UR21, 0x40000040 ;  /* 0x4000004000157882 */ /* 0x000fce0000000000 */
[----:B------:R-:W-:Y:S01]  /*4710*/  HGMMA.64x128x16.F32 R88, gdesc[UR20].tnspA.tnspB, R88, UP0, gsb0 ;  /* 0x61e00000145879f0 */ /* 0x000fe2000b800858 */
[----:B------:R-:W-:Y:S01]  /*4720*/  UIADD3 UR20, UR18, 0x600, URZ ;  /* 0x0000060012147890 */ /* 0x000fe2000fffe03f */
[----:B------:R-:W-:Y:S01]  /*4730*/  UMOV UR21, 0x40000040 ;  /* 0x4000004000157882 */ /* 0x000fe20000000000 */
[----:B------:R-:W-:Y:S01]  /*4740*/  IMAD.MOV.U32 R193, RZ, RZ, R251 ;  /* 0x000000ffffc17224 */ /* 0x000fe200078e00fb */
[----:B------:R-:W-:Y:S01]  /*4750*/  MOV R208, R236 ;  /* 0x000000ec00d07202 */ /* 0x000fe20000000f00 */
        /* <DEDUP_REMOVED lines=11> */
[----:B--2---:R-:W-:-:S06]  /*4810*/  WARPGROUP.ARRIVE ;  /* 0x00000000000079c5 */ /* 0x004fcc0000000000 */
[----:B------:R-:W-:Y:S01]  /*4820*/  HGMMA.64x128x16.F32 R24, gdesc[UR20].tnspA.tnspB, R24, UP0, gsb0 ;  /* 0x61e00000141879f0 */ /* 0x000fe2000b800818 */
        /* <DEDUP_REMOVED lines=40> */
[----:B---3--:R-:W-:-:S06]  /*4ab0*/  WARPGROUP.ARRIVE ;  /* 0x00000000000079c5 */ /* 0x008fcc0000000000 */
        /* <DEDUP_REMOVED lines=135> */
[----:B------:R-:W-:Y:S02]  /*5330*/  IMAD.MOV.U32 R2, RZ, RZ, R214 ;  /* 0x000000ffff027224 */ /* 0x000fe400078e00d6 */
        /* <DEDUP_REMOVED lines=11> */
[----:B------:R-:W-:Y:S01]  /*53f0*/  IMAD.MOV.U32 R11, RZ, RZ, R206 ;  /* 0x000000ffff0b7224 */ /* 0x000fe200078e00ce */
[----:B------:R-:W-:Y:S01]  /*5400*/  MOV R12, R205 ;  /* 0x000000cd000c7202 */ /* 0x000fe20000000f00 */
        /* <DEDUP_REMOVED lines=74> */
[----:B------:R-:W2:Y:S04]  /*58b0*/  LDL.LU.64 R160, [R1+0x198] ;  /* 0x0001980001a07983 */ /* 0x000ea80000300a00 */
        /* <DEDUP_REMOVED lines=72> */
[----:B------:R-:W-:Y:S01]  /*5d40*/  UIADD3 UR20, UR18, 0x180, URZ ;  /* 0x0000018012147890 */ /* 0x000fe2000fffe03f */
[----:B------:R-:W-:Y:S01]  /*5d50*/  IMAD.MOV.U32 R230, RZ, RZ, R23 ;  /* 0x000000ffffe67224 */ /* 0x000fe200078e0017 */
[----:B------:R-:W-:Y:S01]  /*5d60*/  UIADD3 UR22, UR16, 0x180, URZ ;  /* 0x0000018010167890 */ /* 0x000fe2000fffe03f */
[----:B------:R-:W-:Y:S01]  /*5d70*/  IMAD.MOV.U32 R231, RZ, RZ, R22 ;  /* 0x000000ffffe77224 */ /* 0x000fe200078e0016 */
[----:B------:R-:W-:Y:S01]  /*5d80*/  UMOV UR21, 0x40000040 ;  /* 0x4000004000157882 */ /* 0x000fe20000000000 */
[----:B------:R-:W-:Y:S01]  /*5d90*/  IMAD.MOV.U32 R232, RZ, RZ, R21 ;  /* 0x000000ffffe87224 */ /* 0x000fe200078e0015 */
[----:B------:R-:W-:Y:S01]  /*5da0*/  UMOV UR23, 0x40000040 ;  /* 0x4000004000177882 */ /* 0x000fe20000000000 */
[----:B------:R-:W-:Y:S01]  /*5db0*/  IMAD.MOV.U32 R233, RZ, RZ, R20 ;  /* 0x000000ffffe97224 */ /* 0x000fe200078e0014 */
[----:B------:R1:W5:Y:S01]  /*5dc0*/  LDL.LU R3, [R1+0x170] ;  /* 0x0001700001037983 */ /* 0x0003620000300800 */
[----:B------:R-:W-:-:S02]  /*5dd0*/  IMAD.MOV.U32 R234, RZ, RZ, R19 ;  /* 0x000000ffffea7224 */ /* 0x000fc400078e0013 */
[----:B------:R-:W-:Y:S02]  /*5de0*/  IMAD.MOV.U32 R236, RZ, RZ, R17 ;  /* 0x000000ffffec7224 */ /* 0x000fe400078e0011 */
[----:B------:R-:W-:Y:S02]  /*5df0*/  IMAD.MOV.U32 R237, RZ, RZ, R16 ;  /* 0x000000ffffed7224 */ /* 0x000fe400078e0010 */
[----:B------:R-:W-:Y:S02]  /*5e00*/  IMAD.MOV.U32 R238, RZ, RZ, R15 ;  /* 0x000000ffffee7224 */ /* 0x000fe400078e000f */
[----:B------:R-:W-:Y:S02]  /*5e10*/  IMAD.MOV.U32 R239, RZ, RZ, R14 ;  /* 0x000000ffffef7224 */ /* 0x000fe400078e000e */
[----:B------:R-:W-:Y:S01]  /*5e20*/  IMAD.MOV.U32 R240, RZ, RZ, R13 ;  /* 0x000000fffff07224 */ /* 0x000fe200078e000d */
[----:B------:R-:W-:-:S05]  /*5e30*/  WARPGROUP.DEPBAR.LE gsb0, 0x0 ;  /* 0x00008000000079c5 */ /* 0x000fca0000010000 */
        /* <DEDUP_REMOVED lines=35> */
[----:B--2---:R-:W2:Y:S04]  /*6070*/  LDL.LU.64 R214, [R1+0x168] ;  /* 0x0001680001d67983 */ /* 0x004ea80000300a00 */
        /* <DEDUP_REMOVED lines=20> */
[----:B------:R-:W-:-:S07]  /*61c0*/  WARPGROUP.ARRIVE ;  /* 0x00000000000079c5 */ /* 0x000fce0000000000 */
[----:B------:R-:W-:Y:S01]  /*61d0*/  HGMMA.64x128x16.F32 R88, gdesc[UR20].tnspA.tnspB, R88, gsb0 ;  /* 0x61e00000145879f0 */ /* 0x000fe20008000858 */
[----:B------:R-:W-:Y:S01]  /*61e0*/  UIADD3 UR20, UR18, 0x780, URZ ;  /* 0x0000078012147890 */ /* 0x000fe2000fffe03f */
[----:B------:R-:W-:Y:S01]  /*61f0*/  UMOV UR21, 0x40000040 ;  /* 0x4000004000157882 */ /* 0x000fe20000000000 */
[----:B------:R-:W-:Y:S02]  /*6200*/  WARPGROUP.DEPBAR.LE gsb0, 0x0 ;  /* 0x00008000000079c5 */ /* 0x000fe40000010000 */
[----:B------:R-:W-:-:S07]  /*6210*/  WARPGROUP.ARRIVE ;  /* 0x00000000000079c5 */ /* 0x000fce0000000000 */
[----:B------:R-:W-:Y:S03]  /*6220*/  HGMMA.64x128x16.F32 R24, gdesc[UR20].tnspA.tnspB, R24, gsb0 ;  /* 0x61e00000141879f0 */ /* 0x000fe60008000818 */
[----:B------:R-:W-:Y:S02]  /*6230*/  WARPGROUP.DEPBAR.LE gsb0, 0x0 ;  /* 0x00008000000079c5 */ /* 0x000fe40000010000 */
[----:B-1----:R-:W-:Y:S05]  /*6240*/  @!P1 BRA `(.L_x_16) ;  /* 0x0000000000049947 */ /* 0x002fea0003800000 */
[----:B------:R-:W-:Y:S01]  /*6250*/  BPT.TRAP 0x1 ;  /* 0x000000040000795c */ /* 0x000fe20000300000 */
.L_x_16:
[----:B------:R-:W-:Y:S02]  /*6260*/  UISETP.GT.U32.AND UP0, UPT, UR6, 0x1, UPT ;  /* 0x000000010600788c */ /* 0x000fe4000bf04070 */
[----:B------:R-:W-:-:S04]  /*6270*/  ULEA UR12, UR5, UR12, 0x3 ;  /* 0x0000000c050c7291 */ /* 0x000fc8000f8e183f */
[----:B------:R-:W-:Y:S01]  /*6280*/  UIADD3 UR12, UR12, 0x30020, URZ ;  /* 0x000300200c0c7890 */ /* 0x000fe2000fffe03f */
[----:B------:R-:W-:-:S03]  /*6290*/  PLOP3.LUT P0, PT, PT, PT, UP0, 0x80, 0x0 ;  /* 0x000000000000781c */ /* 0x000fc60003f0f008 */
[----:B------:R-:W-:-:S09]  /*62a0*/  UPRMT UR12, URZ, 0x654, UR12 ;  /* 0x000006543f0c7896 */ /* 0x000fd2000800000c */
[----:B------:R-:W-:Y:S01]  /*62b0*/  SYNCS.ARRIVE.TRANS64.RED.A1T0 RZ, [UR12], RZ ;  /* 0x000000ffffff79a7 */ /* 0x000fe2000810040c */
[----:B------:R-:W-:Y:S05]  /*62c0*/  @P0 BRA `(.L_x_17) ;  /* 0x0000000000040947 */ /* 0x000fea0003800000 */
[----:B------:R-:W-:Y:S01]  /*62d0*/  BPT.TRAP 0x1 ;  /* 0x000000040000795c */ /* 0x000fe20000300000 */
.L_x_17:
[----:B------:R-:W-:Y:S02]  /*62e0*/  UISETP.GT.AND UP2, UPT, UR11, 0x1, UPT ;  /* 0x000000010b00788c */ /* 0x000fe4000bf44270 */
[----:B------:R-:W-:Y:S02]  /*62f0*/  UIADD3 UR4, UR4, 0x1, URZ ;  /* 0x0000000104047890 */ /* 0x000fe4000fffe03f */
[----:B------:R-:W-:Y:S02]  /*6300*/  UIADD3 UR5, UR5, 0x1, URZ ;  /* 0x0000000105057890 */ /* 0x000fe4000fffe03f */
[----:B------:R-:W-:Y:S01]  /*6310*/  PLOP3.LUT P0, PT, PT, PT, UP2, 0x80, 0x0 ;  /* 0x000000000000781c */ /* 0x000fe20003f0f028 */
[----:B------:R-:W-:Y:S02]  /*6320*/  UISETP.NE.AND UP0, UPT, UR4, 0x4, UPT ;  /* 0x000000040400788c */ /* 0x000fe4000bf05270 */
[----:B------:R-:W-:Y:S02]  /*6330*/  UISETP.NE.AND UP1, UPT, UR5, 0x4, UPT ;  /* 0x000000040500788c */ /* 0x000fe4000bf25270 */
[----:B------:R-:W-:-:S02]  /*6340*/  USEL UR12, URZ, 0x1, UP0 ;  /* 0x000000013f0c7887 */ /* 0x000fc40008000000 */
[----:B------:R-:W-:Y:S02]  /*6350*/  USEL UR4, UR4, URZ, UP0 ;  /* 0x0000003f04047287 */ /* 0x000fe40008000000 */
[----:B------:R-:W-:Y:S02]  /*6360*/  UIADD3 UR11, UR11, -0x1, URZ ;  /* 0xffffffff0b0b7890 */ /* 0x000fe4000fffe03f */
[----:B------:R-:W-:Y:S01]  /*6370*/  USEL UR5, UR5, URZ, UP1 ;  /* 0x0000003f05057287 */ /* 0x000fe20008800000 */
[----:B-----5:R-:W-:Y:S01]  /*6380*/  LOP3.LUT R3, R3, UR12, RZ, 0x3c, !PT ;  /* 0x0000000c03037c12 */ /* 0x020fe2000f8e3cff */
[----:B------:R-:W-:Y:S01]  /*6390*/  UPLOP3.LUT UP0, UPT, UPT, UPT, UPT, 0x80, 0x0 ;  /* 0x000000000000789c */ /* 0x000fe20003f0f070 */
[----:B------:R-:W-:Y:S10]  /*63a0*/  @P0 BRA `(.L_x_18) ;  /* 0xffffffd400800947 */ /* 0x000ff4000383ffff */
.L_x_13:
[----:B------:R-:W1:Y:S02]  /*63b0*/  LDC R0, c[0x0][0x290] ;  /* 0x0000a400ff007b82 */ /* 0x000e640000000800 */
[----:B-1----:R-:W-:-:S13]  /*63c0*/  ISETP.GE.AND P0, PT, R0, 0x1, PT ;  /* 0x000000010000780c */ /* 0x002fda0003f06270 */
[----:B------:R-:W-:Y:S05]  /*63d0*/  @!P0 BRA `(.L_x_19) ;  /* 0x0000000000448947 */ /* 0x000fea0003800000 */
[----:B------:R-:W-:-:S04]  /*63e0*/  ULOP3.LUT UR4, UR6, 0x1, URZ, 0xfc, !UPT ;  /* 0x0000000106047892 */ /* 0x000fc8000f8efc3f */
[----:B------:R-:W-:-:S06]  /*63f0*/  UISETP.NE.AND UP0, UPT, UR4, 0x3, UPT ;  /* 0x000000030400788c */ /* 0x000fcc000bf05270 */
[----:B------:R-:W-:-:S13]  /*6400*/  PLOP3.LUT P0, PT, PT, PT, UP0, 0x80, 0x0 ;  /* 0x000000000000781c */ /* 0x000fda0003f0f008 */
[----:B------:R-:W-:Y:S05]  /*6410*/  @!P0 BRA `(.L_x_20) ;  /* 0x0000000000048947 */ /* 0x000fea0003800000 */
[----:B------:R-:W-:Y:S01]  /*6420*/  BPT.TRAP 0x1 ;  /* 0x000000040000795c */ /* 0x000fe20000300000 */
.L_x_20:
[----:B------:R-:W1:Y:S01]  /*6430*/  S2UR UR10, SR_CgaCtaId ;  /* 0x00000000000a79c3 */ /* 0x000e620000008800 */
[----:B------:R-:W-:Y:S01]  /*6440*/  USHF.L.U32 UR4, UR9, 0x3, URZ ;  /* 0x0000000309047899 */ /* 0x000fe2000800063f */
[----:B------:R-:W-:Y:S01]  /*6450*/  UMOV UR5, 0x400 ;  /* 0x0000040000057882 */ /* 0x000fe20000000000 */
[----:B------:R-:W-:Y:S02]  /*6460*/  UISETP.GT.U32.AND UP0, UPT, UR6, 0x1, UPT ;  /* 0x000000010600788c */ /* 0x000fe4000bf04070 */
[----:B------:R-:W-:-:S04]  /*6470*/  ULOP3.LUT UR4, UR4, 0x18, URZ, 0xc0, !UPT ;  /* 0x0000001804047892 */ /* 0x000fc8000f8ec03f */
[----:B------:R-:W-:Y:S01]  /*6480*/  PLOP3.LUT P0, PT, PT, PT, UP0, 0x80, 0x0 ;  /* 0x000000000000781c */ /* 0x000fe20003f0f008 */
[----:B-1----:R-:W-:-:S04]  /*6490*/  ULEA UR5, UR10, UR5, 0x18 ;  /* 0x000000050a057291 */ /* 0x002fc8000f8ec03f */
[----:B------:R-:W-:-:S04]  /*64a0*/  UIADD3 UR4, UR5, 0x30020, UR4 ;  /* 0x0003002005047890 */ /* 0x000fc8000fffe004 */
[----:B------:R-:W-:-:S09]  /*64b0*/  UPRMT UR4, URZ, 0x654, UR4 ;  /* 0x000006543f047896 */ /* 0x000fd20008000004 */
[----:B------:R-:W-:Y:S01]  /*64c0*/  SYNCS.ARRIVE.TRANS64.RED.A1T0 RZ, [UR4], RZ ;  /* 0x000000ffffff79a7 */ /* 0x000fe20008100404 */
[----:B------:R-:W-:Y:S05]  /*64d0*/  @P0 BRA `(.L_x_19) ;  /* 0x0000000000040947 */ /* 0x000fea0003800000 */
[----:B------:R-:W-:Y:S01]  /*64e0*/  BPT.TRAP 0x1 ;  /* 0x000000040000795c */ /* 0x000fe20000300000 */
.L_x_19:
[----:B------:R-:W1:Y:S01]  /*64f0*/  S2R R2, SR_TID.X ;  /* 0x0000000000027919 */ /* 0x000e620000002100 */
[----:B------:R-:W-:Y:S01]  /*6500*/  USHF.L.U32 UR17, UR14, 0x7, URZ ;  /* 0x000000070e117899 */ /* 0x000fe2000800063f */
[----:B------:R-:W-:Y:S01]  /*6510*/  ULDC.64 UR18, c[0x0][0x5d0] ;  /* 0x0001740000127ab9 */ /* 0x000fe20000000a00 */
[----:B------:R-:W2:Y:S02]  /*6520*/  S2R R7, SR_CTAID.X ;  /* 0x0000000000077919 */ /* 0x000ea40000002500 */
[----:B------:R-:W-:Y:S02]  /*6530*/  USHF.R.S32.HI UR20, URZ, 0x1f, UR17 ;  /* 0x0000001f3f147899 */ /* 0x000fe40008011411 */
[----:B------:R-:W-:Y:S01]  /*6540*/  USHF.R.S32.HI UR16, URZ, 0x1f, UR7 ;  /* 0x0000001f3f107899 */ /* 0x000fe20008011407 */
[----:B------:R-:W-:Y:S01]  /*6550*/  ULDC.64 UR4, c[0x0][0x5e0] ;  /* 0x0001780000047ab9 */ /* 0x000fe20000000a00 */
[----:B------:R-:W-:Y:S01]  /*6560*/  USHF.R.S32.HI UR12, URZ, 0x1f, UR15 ;  /* 0x0000001f3f0c7899 */ /* 0x000fe2000801140f */
[----:B-1----:R-:W-:-:S04]  /*6570*/  SHF.R.S32.HI R0, RZ, 0x1f, R2 ;  /* 0x0000001fff007819 */ /* 0x002fc80000011402 */
[----:B------:R-:W-:-:S04]  /*6580*/  LEA.HI R0, R0, R2, RZ, 0x7 ;  /* 0x0000000200007211 */ /* 0x000fc800078f38ff */
[----:B------:R-:W-:-:S05]  /*6590*/  LOP3.LUT R0, R0, 0xffffff80, RZ, 0xc0, !PT ;  /* 0xffffff8000007812 */ /* 0x000fca00078ec0ff */
[----:B------:R-:W-:-:S05]  /*65a0*/  IMAD.IADD R0, R2, 0x1, -R0 ;  /* 0x0000000102007824 */ /* 0x000fca00078e0a00 */
[----:B------:R-:W-:-:S04]  /*65b0*/  SHF.R.S32.HI R6, RZ, 0x1f, R0 ;  /* 0x0000001fff067819 */ /* 0x000fc80000011400 */
[CC--:B------:R-:W-:Y:S02]  /*65c0*/  LEA.HI R2, R6.reuse, R0.reuse, RZ, 0x2 ;  /* 0x0000000006027211 */ /* 0x0c0fe400078f10ff */
[----:B------:R-:W-:Y:S02]  /*65d0*/  LEA.HI R6, R6, R0, RZ, 0x5 ;  /* 0x0000000006067211 */ /* 0x000fe400078f28ff */
[--C-:B------:R-:W-:Y:S02]  /*65e0*/  SHF.R.S32.HI R3, RZ, 0x2, R2.reuse ;  /* 0x00000002ff037819 */ /* 0x100fe40000011402 */
[----:B------:R-:W-:Y:S02]  /*65f0*/  SHF.R.S32.HI R4, RZ, 0x1f, R2 ;  /* 0x0000001fff047819 */ /* 0x000fe40000011402 */
[----:B------:R-:W-:Y:S02]  /*6600*/  LOP3.LUT R12, R2, 0xfffffffc, RZ, 0xc0, !PT ;  /* 0xfffffffc020c7812 */ /* 0x000fe400078ec0ff */
[----:B------:R-:W-:-:S03]  /*6610*/  LEA.HI R4, R4, R3, RZ, 0x3 ;  /* 0x0000000304047211 */ /* 0x000fc600078f18ff */
[----:B------:R-:W-:Y:S01]  /*6620*/  IMAD.IADD R12, R0, 0x1, -R12 ;  /* 0x00000001000c7824 */ /* 0x000fe200078e0a0c */
[----:B------:R-:W-:Y:S02]  /*6630*/  LOP3.LUT R2, R4, 0xfffffff8, RZ, 0xc0, !PT ;  /* 0xfffffff804027812 */ /* 0x000fe400078ec0ff */
[----:B------:R-:W1:Y:S01]  /*6640*/  LDC.64 R4, c[0x0][0x280] ;  /* 0x0000a000ff047b82 */ /* 0x000e620000000a00 */
[----:B------:R-:W-:Y:S02]  /*6650*/  SHF.R.S32.HI R0, RZ, 0x5, R6 ;  /* 0x00000005ff007819 */ /* 0x000fe40000011406 */
[----:B------:R-:W-:-:S05]  /*6660*/  IMAD.IADD R2, R3, 0x1, -R2 ;  /* 0x0000000103027824 */ /* 0x000fca00078e0a02 */
[----:B------:R-:W-:-:S03]  /*6670*/  SHF.R.S32.HI R3, RZ, 0x1f, R2 ;  /* 0x0000001fff037819 */ /* 0x000fc60000011402 */
[----:B------:R-:W-:-:S04]  /*6680*/  IMAD.WIDE R14, R0, 0x10, R2 ;  /* 0x00000010000e7825 */ /* 0x000fc800078e0202 */
[C---:B--2---:R-:W-:Y:S02]  /*6690*/  IMAD.SHL.U32 R3, R7.reuse, 0x100, RZ ;  /* 0x0000010007037824 */ /* 0x044fe400078e00ff */
[----:B------:R-:W-:-:S04]  /*66a0*/  IMAD.WIDE R14, R7, 0x100, R14 ;  /* 0x00000100070e7825 */ /* 0x000fc800078e020e */
[----:B------:R-:W-:Y:S01]  /*66b0*/  IMAD R0, R0, -0x10, -R3 ;  /* 0xfffffff000007824 */ /* 0x000fe200078e0a03 */
[----:B-1----:R-:W-:Y:S01]  /*66c0*/  ISETP.LE.AND P0, PT, R5, UR17, PT ;  /* 0x0000001105007c0c */ /* 0x002fe2000bf03270 */
[C---:B------:R-:W-:Y:S02]  /*66d0*/  IMAD R5, R12.reuse, -0x2, R5 ;  /* 0xfffffffe0c057824 */ /* 0x040fe400078e0205 */
[----:B------:R-:W-:Y:S01]  /*66e0*/  IMAD.SHL.U32 R12, R12, 0x2, RZ ;  /* 0x000000020c0c7824 */ /* 0x000fe200078e00ff */
[-C--:B------:R-:W-:Y:S02]  /*66f0*/  ISETP.GE.OR P0, PT, R3, R4.reuse, P0 ;  /* 0x000000040300720c */ /* 0x080fe40000706670 */
[----:B------:R-:W-:Y:S01]  /*6700*/  IADD3 R0, R0, R4, -R2 ;  /* 0x0000000400007210 */ /* 0x000fe20007ffe802 */
[----:B------:R-:W-:Y:S01]  /*6710*/  IMAD R4, R15, UR18, RZ ;  /* 0x000000120f047c24 */ /* 0x000fe2000f8e02ff */
[----:B------:R-:W-:-:S03]  /*6720*/  SHF.R.S32.HI R13, RZ, 0x1f, R12 ;  /* 0x0000001fff0d7819 */ /* 0x000fc6000001140c */
[C---:B------:R-:W-:Y:S02]  /*6730*/  IMAD R4, R14.reuse, UR19, R4 ;  /* 0x000000130e047c24 */ /* 0x040fe4000f8e0204 */
[----:B------:R-:W-:-:S03]  /*6740*/  IMAD.WIDE.U32 R2, R14, UR18, R12 ;  /* 0x000000120e027c25 */ /* 0x000fc6000f8e000c */
[----:B------:R-:W-:-:S04]  /*6750*/  IADD3 R2, P1, R2, UR17, RZ ;  /* 0x0000001102027c10 */ /* 0x000fc8000ff3e0ff */
[----:B------:R-:W-:Y:S01]  /*6760*/  IADD3.X R3, R3, UR20, R4, P1, !PT ;  /* 0x0000001403037c10 */ /* 0x000fe20008ffe404 */
[----:B------:R-:W-:Y:S01]  /*6770*/  IMAD.U32 R4, RZ, RZ, UR4 ;  /* 0x00000004ff047e24 */ /* 0x000fe2000f8e00ff */
[----:B------:R-:W-:-:S03]  /*6780*/  UIMAD UR4, UR16, UR4, URZ ;  /* 0x00000004100472a4 */ /* 0x000fc6000f8e023f */
[----:B------:R-:W-:Y:S01]  /*6790*/  IMAD.WIDE.U32 R2, R4, UR7, R2 ;  /* 0x0000000704027c25 */ /* 0x000fe2000f8e0002 */
[----:B------:R-:W-:-:S03]  /*67a0*/  UIMAD UR4, UR7, UR5, UR4 ;  /* 0x00000005070472a4 */ /* 0x000fc6000f8e0204 */
[----:B------:R-:W-:-:S03]  /*67b0*/  IMAD.MOV.U32 R6, RZ, RZ, R2 ;  /* 0x000000ffff067224 */ /* 0x000fc600078e0002 */
[----:B------:R-:W-:Y:S01]  /*67c0*/  VIADD R7, R3, UR4 ;  /* 0x0000000403077c36 */ /* 0x000fe20008000000 */
[----:B------:R-:W-:Y:S02]  /*67d0*/  ULDC.64 UR4, c[0x0][0x5d8] ;  /* 0x0001760000047ab9 */ /* 0x000fe40000000a00 */
[----:B------:R-:W-:-:S04]  /*67e0*/  IMAD.U32 R2, RZ, RZ, UR4 ;  /* 0x00000004ff027e24 */ /* 0x000fc8000f8e00ff */
[----:B------:R-:W-:Y:S01]  /*67f0*/  IMAD.WIDE.U32 R6, R2, UR15, R6 ;  /* 0x0000000f02067c25 */ /* 0x000fe2000f8e0006 */
[----:B------:R-:W-:Y:S06]  /*6800*/  @P0 EXIT ;  /* 0x000000000000094d */ /* 0x000fec0003800000 */
[----:B------:R-:W-:Y:S01]  /*6810*/  ULDC.64 UR10, c[0x0][0x288] ;  /* 0x0000a200000a7ab9 */ /* 0x000fe20000000a00 */
[----:B------:R-:W-:Y:S02]  /*6820*/  UIMAD UR4, UR12, UR4, URZ ;  /* 0x000000040c0472a4 */ /* 0x000fe4000f8e023f */
[----:B------:R-:W-:Y:S02]  /*6830*/  UISETP.GE.AND UP0, UPT, UR15, UR10, UPT ;  /* 0x0000000a0f00728c */ /* 0x000fe4000bf06270 */
[----:B------:R-:W-:Y:S02]  /*6840*/  UIMAD UR5, UR15, UR5, UR4 ;  /* 0x000000050f0572a4 */ /* 0x000fe4000f8e0204 */
[----:B------:R-:W-:-:S03]  /*6850*/  UISETP.GE.OR UP0, UPT, UR7, UR11, UP0 ;  /* 0x0000000b0700728c */ /* 0x000fc60008706670 */
[----:B------:R-:W-:Y:S02]  /*6860*/  ULDC.64 UR10, c[0x0][0x5b8] ;  /* 0x00016e00000a7ab9 */ /* 0x000fe40000000a00 */
[----:B------:R-:W-:Y:S01]  /*6870*/  UIMAD UR4, UR12, UR10, URZ ;  /* 0x0000000a0c0472a4 */ /* 0x000fe2000f8e023f */
[----:B------:R-:W-:-:S13]  /*6880*/  PLOP3.LUT P0, PT, PT, PT, UP0, 0x80, 0x0 ;  /* 0x000000000000781c */ /* 0x000fda0003f0f008 */
[----:B------:R-:W-:Y:S05]  /*6890*/  @P0 EXIT ;  /* 0x000000000000094d */ /* 0x000fea0003800000 */
[----:B------:R-:W-:Y:S01]  /*68a0*/  FSETP.NEU.AND P1, PT, RZ, UR8, PT ;  /* 0x00000008ff007c0b */ /* 0x000fe2000bf2d000 */
[----:B------:R-:W-:Y:S01]  /*68b0*/  VIADD R3, R5, -UR17 ;  /* 0x8000001105037c36 */ /* 0x000fe20008000000 */
[----:B------:R-:W-:Y:S01]  /*68c0*/  UIMAD UR4, UR15, UR11, UR4 ;  /* 0x0000000b0f0472a4 */ /* 0x000fe2000f8e0204 */
[----:B------:R-:W-:Y:S01]  /*68d0*/  VIADD R2, R7, UR5 ;  /* 0x0000000507027c36 */ /* 0x000fe20008000000 */
[----:B------:R-:W-:Y:S02]  /*68e0*/  USHF.L.U64.HI UR9, UR18, 0x3, UR19 ;  /* 0x0000000312097899 */ /* 0x000fe40008010213 */
[----:B------:R-:W-:Y:S01]  /*68f0*/  ISETP.GT.AND P5, PT, R3, RZ, PT ;  /* 0x000000ff0300720c */ /* 0x000fe20003fa4270 */
[----:B------:R-:W-:Y:S02]  /*6900*/  USHF.L.U32 UR6, UR18, 0x3, URZ ;  /* 0x0000000312067899 */ /* 0x000fe4000800063f */
[----:B------:R-:W-:Y:S01]  /*6910*/  USHF.L.U64.HI UR21, UR18, 0x6, UR19 ;  /* 0x0000000612157899 */ /* 0x000fe20008010213 */
[----:B------:R-:W-:Y:S01]  /*6920*/  ISETP.GT.AND P0, PT, R0, RZ, P5 ;  /* 0x000000ff0000720c */ /* 0x000fe20002f04270 */
[----:B------:R-:W-:-:S02]  /*6930*/  USHF.L.U32 UR14, UR18, 0x6, URZ ;  /* 0x00000006120e7899 */ /* 0x000fc4000800063f */
[----:B------:R-:W-:Y:S10]  /*6940*/  @!P1 BRA `(.L_x_21) ;  /* 0x000000cc00b49947 */ /* 0x000ff40003800000 */
[----:B------:R-:W-:Y:S01]  /*6950*/  ULDC.64 UR22, c[0x0][0x5c8] ;  /* 0x0001720000167ab9 */ /* 0x000fe20000000a00 */
[----:B------:R-:W-:Y:S01]  /*6960*/  ULDC.64 UR28, c[0x0][0x5b0] ;  /* 0x00016c00001c7ab9 */ /* 0x000fe20000000a00 */
[C---:B------:R-:W-:Y:S01]  /*6970*/  LEA R4, P1, R6.reuse, UR22, 0x1 ;  /* 0x0000001606047c11 */ /* 0x040fe2000f8208ff */
[----:B------:R-:W-:Y:S01]  /*6980*/  ULDC.64 UR30, c[0x0][0x5a8] ;  /* 0x00016a00001e7ab9 */ /* 0x000fe20000000a00 */
[----:B------:R-:W2:Y:S01]  /*6990*/  LDL.LU R10, [R1] ;  /* 0x00000000010a7983 */ /* 0x000ea20000300800 */
[----:B------:R-:W-:Y:S01]  /*69a0*/  IMAD R22, R15, UR28, RZ ;  /* 0x0000001c0f167c24 */ /* 0x000fe2000f8e02ff */
[----:B------:R-:W-:Y:S01]  /*69b0*/  LEA.HI.X R5, R6, UR23, R2, 0x1, P1 ;  /* 0x0000001706057c11 */ /* 0x000fe200088f0c02 */
[----:B------:R-:W-:Y:S01]  /*69c0*/  ULDC.64 UR22, c[0x0][0x5c0] ;  /* 0x0001700000167ab9 */ /* 0x000fe20000000a00 */
[----:B------:R-:W-:Y:S01]  /*69d0*/  IADD3 R6, P1, R12, UR17, RZ ;  /* 0x000000110c067c10 */ /* 0x000fe2000ff3e0ff */
[----:B------:R-:W-:Y:S02]  /*69e0*/  UIMAD UR5, UR16, UR22, URZ ;  /* 0x00000016100572a4 */ /* 0x000fe4000f8e023f */
[----:B------:R-:W-:Y:S01]  /*69f0*/  IMAD.U32 R20, RZ, RZ, UR22 ;  /* 0x00000016ff147e24 */ /* 0x000fe2000f8e00ff */
[----:B------:R-:W-:Y:S01]  /*6a00*/  IADD3.X R7, R13, UR20, RZ, P1, !PT ;  /* 0x000000140d077c10 */ /* 0x000fe20008ffe4ff */
[----:B------:R-:W-:Y:S01]  /*6a10*/  UIMAD UR12, UR7, UR23, UR5 ;  /* 0x00000017070c72a4 */ /* 0x000fe2000f8e0205 */
[----:B------:R-:W-:-:S02]  /*6a20*/  IMAD R22, R14, UR29, R22 ;  /* 0x0000001d0e167c24 */ /* 0x000fc4000f8e0216 */
[----:B------:R-:W-:-:S04]  /*6a30*/  IMAD.WIDE.U32 R6, R20, UR7, R6 ;  /* 0x0000000714067c25 */ /* 0x000fc8000f8e0006 */
[----:B------:R-:W-:Y:S02]  /*6a40*/  VIADD R19, R7, UR12 ;  /* 0x0000000c07137c36 */ /* 0x000fe40008000000 */
[----:B------:R-:W-:Y:S02]  /*6a50*/  IMAD.U32 R7, RZ, RZ, UR10 ;  /* 0x0000000aff077e24 */ /* 0x000fe4000f8e00ff */
[----:B------:R-:W-:-:S04]  /*6a60*/  IMAD.MOV.U32 R18, RZ, RZ, R6 ;  /* 0x000000ffff127224 */ /* 0x000fc800078e0006 */
[----:B------:R-:W-:-:S04]  /*6a70*/  IMAD.WIDE.U32 R18, R7, UR15, R18 ;  /* 0x0000000f07127c25 */ /* 0x000fc8000f8e0012 */
[----:B------:R-:W-:Y:S02]  /*6a80*/  VIADD R17, R19, UR4 ;  /* 0x0000000413117c36 */ /* 0x000fe40008000000 */
[----:B------:R-:W-:-:S04]  /*6a90*/  IMAD.MOV.U32 R16, RZ, RZ, R18 ;  /* 0x000000ffff107224 */ /* 0x000fc800078e0012 */
[----:B------:R-:W-:-:S04]  /*6aa0*/  IMAD.WIDE.U32 R6, R14, UR28, R16 ;  /* 0x0000001c0e067c25 */ /* 0x000fc8000f8e0010 */
[----:B------:R-:W-:Y:S01]  /*6ab0*/  IMAD.IADD R7, R7, 0x1, R22 ;  /* 0x0000000107077824 */ /* 0x000fe200078e0216 */
[----:B------:R-:W-:-:S04]  /*6ac0*/  LEA R8, P1, R6, UR30, 0x1 ;  /* 0x0000001e06087c11 */ /* 0x000fc8000f8208ff */
[----:B------:R-:W-:-:S05]  /*6ad0*/  LEA.HI.X R9, R6, UR31, R7, 0x1, P1 ;  /* 0x0000001f06097c11 */ /* 0x000fca00088f0c07 */
[----:B------:R-:W3:Y:S01]  /*6ae0*/  @P0 LDG.E.LTC128B.U16 R21, desc[UR24][R8.64] ;  /* 0x0000001808150981 */ /* 0x000ee2000c1e1520 */
[----:B------:R-:W-:Y:S01]  /*6af0*/  UIMAD.WIDE.U32 UR10, UR15, UR10, URZ ;  /* 0x0000000a0f0a72a5 */ /* 0x000fe2000f8e003f */
[----:B------:R-:W-:Y:S01]  /*6b00*/  IMAD.U32 R216, RZ, RZ, UR28 ;  /* 0x0000001cffd87e24 */ /* 0x000fe2000f8e00ff */
[----:B------:R-:W-:Y:S01]  /*6b10*/  ISETP.GT.AND P3, PT, R3, 0x1, PT ;  /* 0x000000010300780c */ /* 0x000fe20003f64270 */
[----:B------:R-:W-:Y:S01]  /*6b20*/  BSSY B0, `(.L_x_22) ;  /* 0x0000015000007945 */ /* 0x000fe20003800000 */
[----:B------:R-:W-:Y:S01]  /*6b30*/  UIADD3 UR5, UR11, UR4, URZ ;  /* 0x000000040b057290 */ /* 0x000fe2000fffe03f */
[----:B------:R-:W-:Y:S02]  /*6b40*/  LOP3.LUT R2, R2, 0xfffffffd, RZ, 0xc0, !PT ;  /* 0xfffffffd02027812 */ /* 0x000fe400078ec0ff */
[----:B------:R-:W-:-:S08]  /*6b50*/  UMOV UR4, UR10 ;  /* 0x0000000a00047c82 */ /* 0x000fd00008000000 */
[----:B------:R-:W-:Y:S01]  /*6b60*/  @P3 LOP3.LUT R2, R2, 0x2, RZ, 0xfc, !PT ;  /* 0x0000000202023812 */ /* 0x000fe200078efcff */
[----:B---3--:R-:W-:-:S05]  /*6b70*/  HADD2.F32 R6, -RZ, R21.H0_H0 ;  /* 0x20000015ff067230 */ /* 0x008fca0000004100 */
[----:B------:R-:W-:-:S04]  /*6b80*/  FMUL R6, R6, UR8 ;  /* 0x0000000806067c20 */ /* 0x000fc80008400000 */
[----:B--2---:R-:W-:-:S05]  /*6b90*/  FFMA R6, R10, UR13, R6 ;  /* 0x0000000d0a067c23 */ /* 0x004fca0008000006 */
[----:B------:R-:W-:-:S05]  /*6ba0*/  F2FP.F16.F32.PACK_AB R6, RZ, R6 ;  /* 0x00000006ff06723e */ /* 0x000fca00000000ff */
[----:B------:R1:W-:Y:S02]  /*6bb0*/  @P0 STG.E.U16 desc[UR24][R4.64], R6 ;  /* 0x0000000604000986 */ /* 0x0003e4000c101518 */
[----:B-1----:R-:W-:-:S04]  /*6bc0*/  IMAD.WIDE.U32 R6, R14, R216, UR4 ;  /* 0x000000040e067e25 */ /* 0x002fc8000f8e00d8 */
[----:B------:R-:W-:Y:S02]  /*6bd0*/  IMAD.IADD R7, R22, 0x1, R7 ;  /* 0x0000000116077824 */ /* 0x000fe400078e0207 */
[----:B------:R-:W-:-:S04]  /*6be0*/  IMAD.WIDE.U32 R6, R20, UR7, R6 ;  /* 0x0000000714067c25 */ /* 0x000fc8000f8e0006 */
[----:B------:R-:W-:Y:S01]  /*6bf0*/  VIADD R7, R7, UR12 ;  /* 0x0000000c07077c36 */ /* 0x000fe20008000000 */
[----:B------:R-:W-:-:S04]  /*6c00*/  IADD3 R6, P0, P1, R6, UR17, R12 ;  /* 0x0000001106067c10 */ /* 0x000fc8000f91e00c */
[----:B------:R-:W-:Y:S02]  /*6c10*/  IADD3.X R7, R7, UR20, R13, P0, P1 ;  /* 0x0000001407077c10 */ /* 0x000fe400087e240d */
[----:B------:R-:W-:Y:S02]  /*6c20*/  ISETP.GT.AND P1, PT, R0, RZ, P3 ;  /* 0x000000ff0000720c */ /* 0x000fe40001f24270 */
[----:B------:R-:W-:-:S04]  /*6c30*/  LEA R10, P0, R6, UR30, 0x1 ;  /* 0x0000001e060a7c11 */ /* 0x000fc8000f8008ff */
[----:B------:R-:W-:-:S07]  /*6c40*/  LEA.HI.X R11, R6, UR31, R7, 0x1, P0 ;  /* 0x0000001f060b7c11 */ /* 0x000fce00080f0c07 */
[----:B------:R-:W-:Y:S05]  /*6c50*/  @!P1 BRA `(.L_x_23) ;  /* 0x0000000000049947 */ /* 0x000fea0003800000 */
[----:B------:R1:W5:Y:S02]  /*6c60*/  LDG.E.LTC128B.U16 R21, desc[UR24][R10.64+0x2] ;  /* 0x000002180a157981 */ /* 0x000364000c1e1520 */
.L_x_23:
[----:B------:R-:W-:Y:S05]  /*6c70*/  BSYNC B0 ;  /* 0x0000000000007941 */ /* 0x000fea0003800000 */
.L_x_22:
[----:B------:R-:W2:Y:S01]  /*6c80*/  LDL.LU R7, [R1+0x4] ;  /* 0x0000040001077983 */ /* 0x000ea20000300800 */
[----:B-----5:R-:W-:Y:S01]  /*6c90*/  HADD2.F32 R6, -RZ, R21.H0_H0 ;  /* 0x20000015ff067230 */ /* 0x020fe20000004100 */
[----:B------:R-:W-:Y:S02]  /*6ca0*/  USHF.L.U64.HI UR27, UR28, 0x3, UR29 ;  /* 0x000000031c1b7899 */ /* 0x000fe4000801021d */
[----:B------:R-:W-:Y:S01]  /*6cb0*/  USHF.L.U32 UR26, UR28, 0x3, URZ ;  /* 0x000000031c1a7899 */ /* 0x000fe2000800063f */
[----:B------:R-:W-:Y:S01]  /*6cc0*/  ISETP.GT.AND P2, PT, R0, 0x8, P5 ;  /* 0x000000080000780c */ /* 0x000fe20002f44270 */
[----:B------:R-:W-:Y:S01]  /*6cd0*/  FMUL R6, R6, UR8 ;  /* 0x0000000806067c20 */ /* 0x000fe20008400000 */
[----:B------:R-:W3:Y:S03]  /*6ce0*/  LDL.LU R23, [R1+0x8] ;  /* 0x0000080001177983 */ /* 0x000ee60000300800 */
[----:B--2---:R-:W-:-:S05]  /*6cf0*/  FFMA R6, R7, UR13, R6 ;  /* 0x0000000d07067c23 */ /* 0x004fca0008000006 */
[----:B------:R-:W-:-:S05]  /*6d00*/  F2FP.F16.F32.PACK_AB R6, RZ, R6 ;  /* 0x00000006ff06723e */ /* 0x000fca00000000ff */
[----:B------:R2:W-:Y:S02]  /*6d10*/  @P1 STG.E.U16 desc[UR24][R4.64+0x2], R6 ;  /* 0x0000020604001986 */ /* 0x0005e4000c101518 */
[----:B--2---:R-:W-:-:S04]  /*6d20*/  IMAD.WIDE.U32 R6, R14, R216, UR26 ;  /* 0x0000001a0e067e25 */ /* 0x004fc8000f8e00d8 */
[----:B------:R-:W-:Y:S01]  /*6d30*/  IMAD.IADD R22, R22, 0x1, R7 ;  /* 0x0000000116167824 */ /* 0x000fe200078e0207 */
[----:B------:R-:W-:Y:S02]  /*6d40*/  IADD3 R7, P0, R18, R6, RZ ;  /* 0x0000000612077210 */ /* 0x000fe40007f1e0ff */
[----:B------:R-:W-:-:S03]  /*6d50*/  IADD3 R8, P1, R6, UR10, RZ ;  /* 0x0000000a06087c10 */ /* 0x000fc6000ff3e0ff */
[----:B------:R-:W-:Y:S01]  /*6d60*/  IMAD.X R9, R22, 0x1, R17, P0 ;  /* 0x0000000116097824 */ /* 0x000fe200000e0611 */
[----:B------:R-:W-:-:S04]  /*6d70*/  LEA R6, P0, R7, UR30, 0x1 ;  /* 0x0000001e07067c11 */ /* 0x000fc8000f8008ff */
[----:B------:R-:W-:-:S05]  /*6d80*/  LEA.HI.X R7, R7, UR31, R9, 0x1, P0 ;  /* 0x0000001f07077c11 */ /* 0x000fca00080f0c09 */
[----:B------:R2:W4:Y:S01]  /*6d90*/  @P2 LDG.E.LTC128B.U16 R21, desc[UR24][R6.64] ;  /* 0x0000001806152981 */ /* 0x000522000c1e1520 */
[----:B------:R-:W-:Y:S01]  /*6da0*/  USHF.L.U32 UR23, UR6, 0x1, URZ ;  /* 0x0000000106177899 */ /* 0x000fe2000800063f */
[----:B------:R-:W-:Y:S01]  /*6db0*/  BSSY B0, `(.L_x_24) ;  /* 0x0000014000007945 */ /* 0x000fe20003800000 */
[----:B------:R-:W-:-:S04]  /*6dc0*/  USHF.L.U64.HI UR6, UR6, 0x1, UR9 ;  /* 0x0000000106067899 */ /* 0x000fc80008010209 */
[----:B--2---:R-:W-:Y:S01]  /*6dd0*/  IADD3 R6, P0, R4, UR23, RZ ;  /* 0x0000001704067c10 */ /* 0x004fe2000ff1e0ff */
[----:B----4-:R-:W-:-:S05]  /*6de0*/  HADD2.F32 R7, -RZ, R21.H0_H0 ;  /* 0x20000015ff077230 */ /* 0x010fca0000004100 */
[----:B------:R-:W-:-:S04]  /*6df0*/  FMUL R7, R7, UR8 ;  /* 0x0000000807077c20 */ /* 0x000fc80008400000 */
[----:B---3--:R-:W-:-:S05]  /*6e00*/  FFMA R7, R23, UR13, R7 ;  /* 0x0000000d17077c23 */ /* 0x008fca0008000007 */
[----:B------:R-:W-:-:S04]  /*6e10*/  F2FP.F16.F32.PACK_AB R7, RZ, R7 ;  /* 0x00000007ff07723e */ /* 0x000fc800000000ff */
[----:B------:R-:W-:Y:S02]  /*6e20*/  PRMT R9, R7, 0x7610, R9 ;  /* 0x0000761007097816 */ /* 0x000fe40000000009 */
[----:B------:R-:W-:-:S05]  /*6e30*/  IADD3.X R7, R5, UR6, RZ, P0, !PT ;  /* 0x0000000605077c10 */ /* 0x000fca00087fe4ff */
[----:B------:R2:W-:Y:S02]  /*6e40*/  @P2 STG.E.U16 desc[UR24][R6.64], R9 ;  /* 0x0000000906002986 */ /* 0x0005e4000c101518 */
[----:B--2---:R-:W-:-:S03]  /*6e50*/  IADD3.X R9, R22, UR5, RZ, P1, !PT ;  /* 0x0000000516097c10 */ /* 0x004fc60008ffe4ff */
[----:B------:R-:W-:-:S05]  /*6e60*/  IMAD.WIDE.U32 R8, R20, UR7, R8 ;  /* 0x0000000714087c25 */ /* 0x000fca000f8e0008 */
[----:B------:R-:W-:Y:S02]  /*6e70*/  IADD3 R22, R9, UR12, RZ ;  /* 0x0000000c09167c10 */ /* 0x000fe4000fffe0ff */
[----:B------:R-:W-:-:S04]  /*6e80*/  IADD3 R9, P0, P1, R8, UR17, R12 ;  /* 0x0000001108097c10 */ /* 0x000fc8000f91e00c */
[----:B------:R-:W-:Y:S02]  /*6e90*/  IADD3.X R22, R22, UR20, R13, P0, P1 ;  /* 0x0000001416167c10 */ /* 0x000fe400087e240d */
[----:B------:R-:W-:-:S04]  /*6ea0*/  LEA R8, P0, R9, UR30, 0x1 ;  /* 0x0000001e09087c11 */ /* 0x000fc8000f8008ff */
[----:B------:R-:W-:Y:S02]  /*6eb0*/  LEA.HI.X R9, R9, UR31, R22, 0x1, P0 ;  /* 0x0000001f09097c11 */ /* 0x000fe400080f0c16 */
[----:B------:R-:W-:-:S13]  /*6ec0*/  ISETP.GT.AND P0, PT, R0, 0x8, P3 ;  /* 0x000000080000780c */ /* 0x000fda0001f04270 */
[----:B------:R-:W-:Y:S05]  /*6ed0*/  @!P0 BRA `(.L_x_25) ;  /* 0x0000000000048947 */ /* 0x000fea0003800000 */
[----:B------:R2:W5:Y:S02]  /*6ee0*/  LDG.E.LTC128B.U16 R21, desc[UR24][R8.64+0x2] ;  /* 0x0000021808157981 */ /* 0x000564000c1e1520 */
.L_x_25:
[----:B------:R-:W-:Y:S05]  /*6ef0*/  BSYNC B0 ;  /* 0x0000000000007941 */ /* 0x000fea0003800000 */
.L_x_24:
[----:B------:R-:W3:Y:S01]  /*6f00*/  LDL.LU R23, [R1+0xc] ;  /* 0x00000c0001177983 */ /* 0x000ee20000300800 */
[----:B-----5:R-:W-:Y:S01]  /*6f10*/  HADD2.F32 R22, -RZ, R21.H0_H0 ;  /* 0x20000015ff167230 */ /* 0x020fe20000004100 */
[----:B------:R-:W-:Y:S01]  /*6f20*/  ISETP.GT.AND P1, PT, R3, 0x8, PT ;  /* 0x000000080300780c */ /* 0x000fe20003f24270 */
[----:B------:R-:W-:Y:S01]  /*6f30*/  BSSY B0, `(.L_x_26) ;  /* 0x000000a000007945 */ /* 0x000fe20003800000 */
[----:B------:R-:W-:Y:S02]  /*6f40*/  LOP3.LUT R2, R2, 0xfffffffb, RZ, 0xc0, !PT ;  /* 0xfffffffb02027812 */ /* 0x000fe400078ec0ff */
[----:B------:R-:W-:-:S09]  /*6f50*/  FMUL R22, R22, UR8 ;  /* 0x0000000816167c20 */ /* 0x000fd20008400000 */
[----:B------:R-:W-:Y:S01]  /*6f60*/  @P1 LOP3.LUT R2, R2, 0x4, RZ, 0xfc, !PT ;  /* 0x0000000402021812 */ /* 0x000fe200078efcff */
[----:B---3--:R-:W-:-:S05]  /*6f70*/  FFMA R22, R23, UR13, R22 ;  /* 0x0000000d17167c23 */ /* 0x008fca0008000016 */
[----:B------:R-:W-:-:S05]  /*6f80*/  F2FP.F16.F32.PACK_AB R22, RZ, R22 ;  /* 0x00000016ff16723e */ /* 0x000fca00000000ff */
[----:B------:R3:W-:Y:S01]  /*6f90*/  @P0 STG.E.U16 desc[UR24][R6.64+0x2], R22 ;  /* 0x0000021606000986 */ /* 0x0007e2000c101518 */
[----:B------:R-:W-:-:S13]  /*6fa0*/  ISETP.GT.AND P0, PT, R0, RZ, P1 ;  /* 0x000000ff0000720c */ /* 0x000fda0000f04270 */
[----:B---3--:R-:W-:Y:S05]  /*6fb0*/  @!P0 BRA `(.L_x_27) ;  /* 0x0000000000048947 */ /* 0x008fea0003800000 */
[----:B------:R3:W5:Y:S02]  /*6fc0*/  LDG.E.LTC128B.U16 R21, desc[UR24][R10.64+0x10] ;  /* 0x000010180a157981 */ /* 0x000764000c1e1520 */
.L_x_27:
[----:B------:R-:W-:Y:S05]  /*6fd0*/  BSYNC B0 ;  /* 0x0000000000007941 */ /* 0x000fea0003800000 */
.L_x_26:
[----:B------:R-:W4:Y:S01]  /*6fe0*/  LDL.LU R23, [R1+0x10] ;  /* 0x0000100001177983 */ /* 0x000f220000300800 */
[----:B-----5:R-:W-:Y:S01]  /*6ff0*/  HADD2.F32 R22, -RZ, R21.H0_H0 ;  /* 0x20000015ff167230 */ /* 0x020fe20000004100 */
[----:B------:R-:W-:Y:S01]  /*7000*/  ISETP.GT.AND P2, PT, R3, 0x9, PT ;  /* 0x000000090300780c */ /* 0x000fe20003f44270 */
[----:B------:R-:W-:Y:S01]  /*7010*/  BSSY B0, `(.L_x_28) ;  /* 0x000000a000007945 */ /* 0x000fe20003800000 */
[----:B------:R-:W-:Y:S02]  /*7020*/  LOP3.LUT R2, R2, 0xfffffff7, RZ, 0xc0, !PT ;  /* 0xfffffff702027812 */ /* 0x000fe400078ec0ff */
[----:B------:R-:W-:-:S09]  /*7030*/  FMUL R22, R22, UR8 ;  /* 0x0000000816167c20 */ /* 0x000fd20008400000 */
[----:B------:R-:W-:Y:S01]  /*7040*/  @P2 LOP3.LUT R2, R2, 0x8, RZ, 0xfc, !PT ;  /* 0x0000000802022812 */ /* 0x000fe200078efcff */
[----:B----4-:R-:W-:-:S05]  /*7050*/  FFMA R22, R23, UR13, R22 ;  /* 0x0000000d17167c23 */ /* 0x010fca0008000016 */
[----:B------:R-:W-:-:S05]  /*7060*/  F2FP.F16.F32.PACK_AB R22, RZ, R22 ;  /* 0x00000016ff16723e */ /* 0x000fca00000000ff */
[----:B------:R4:W-:Y:S01]  /*7070*/  @P0 STG.E.U16 desc[UR24][R4.64+0x10], R22 ;  /* 0x0000101604000986 */ /* 0x0009e2000c101518 */
[----:B------:R-:W-:-:S13]  /*7080*/  ISETP.GT.AND P0, PT, R0, RZ, P2 ;  /* 0x000000ff0000720c */ /* 0x000fda0001704270 */
[----:B----4-:R-:W-:Y:S05]  /*7090*/  @!P0 BRA `(.L_x_29) ;  /* 0x0000000000048947 */ /* 0x010fea0003800000 */
[----:B------:R4:W5:Y:S02]  /*70a0*/  LDG.E.LTC128B.U16 R21, desc[UR24][R10.64+0x12] ;  /* 0x000012180a157981 */ /* 0x000964000c1e1520 */
.L_x_29:
[----:B------:R-:W-:Y:S05]  /*70b0*/  BSYNC B0 ;  /* 0x0000000000007941 */ /* 0x000fea0003800000 */
.L_x_28:
[----:B------:R-:W2:Y:S01]  /*70c0*/  LDL.LU R23, [R1+0x14] ;  /* 0x0000140001177983 */ /* 0x000ea20000300800 */
[----:B-----5:R-:W-:Y:S01]  /*70d0*/  HADD2.F32 R22, -RZ, R21.H0_H0 ;  /* 0x20000015ff167230 */ /* 0x020fe20000004100 */
[----:B------:R-:W-:Y:S01]  /*70e0*/  ISETP.GT.AND P1, PT, R0, 0x8, P1 ;  /* 0x000000080000780c */ /* 0x000fe20000f24270 */
[----:B------:R-:W-:Y:S03]  /*70f0*/  BSSY B0, `(.L_x_30) ;  /* 0x0000007000007945 */ /* 0x000fe60003800000 */
[----:B------:R-:W-:-:S04]  /*7100*/  FMUL R22, R22, UR8 ;  /* 0x0000000816167c20 */ /* 0x000fc80008400000 */
[----:B--2---:R-:W-:-:S05]  /*7110*/  FFMA R22, R23, UR13, R22 ;  /* 0x0000000d17167c23 */ /* 0x004fca0008000016 */
[----:B------:R-:W-:-:S05]  /*7120*/  F2FP.F16.F32.PACK_AB R22, RZ, R22 ;  /* 0x00000016ff16723e */ /* 0x000fca00000000ff */
[----:B------:R2:W-:Y:S01]  /*7130*/  @P0 STG.E.U16 desc[UR24][R4.64+0x12], R22 ;  /* 0x0000121604000986 */ /* 0x0005e2000c101518 */
[----:B------:R-:W-:Y:S05]  /*7140*/  @!P1 BRA `(.L_x_31) ;  /* 0x0000000000049947 */ /* 0x000fea0003800000 */
[----:B------:R0:W5:Y:S02]  /*7150*/  LDG.E.LTC128B.U16 R21, desc[UR24][R8.64+0x10] ;  /* 0x0000101808157981 */ /* 0x000164000c1e1520 */
.L_x_31:
[----:B------:R-:W-:Y:S05]  /*7160*/  BSYNC B0 ;  /* 0x0000000000007941 */ /* 0x000fea0003800000 */
.L_x_30:
[----:B------:R-:W3:Y:S01]  /*7170*/  LDL.LU R23, [R1+0x18] ;  /* 0x0000180001177983 */ /* 0x000ee20000300800 */
[----:B--2--5:R-:W-:Y:S01]  /*7180*/  HADD2.F32 R22, -RZ, R21.H0_H0 ;  /* 0x20000015ff167230 */ /* 0x024fe20000004100 */
[----:B------:R-:W-:Y:S01]  /*7190*/  ISETP.GT.AND P0, PT, R0, 0x8, P2 ;  /* 0x000000080000780c */ /* 0x000fe20001704270 */
[----:B------:R-:W-:Y:S03]  /*71a0*/  BSSY B0, `(.L_x_32) ;  /* 0x0000007000007945 */ /* 0x000fe60003800000 */
[----:B------:R-:W-:-:S04]  /*71b0*/  FMUL R22, R22, UR8 ;  /* 0x0000000816167c20 */ /* 0x000fc80008400000 */
[----:B---3--:R-:W-:-:S05]  /*71c0*/  FFMA R22, R23, UR13, R22 ;  /* 0x0000000d17167c23 */ /* 0x008fca0008000016 */
[----:B------:R-:W-:-:S05]  /*71d0*/  F2FP.F16.F32.PACK_AB R22, RZ, R22 ;  /* 0x00000016ff16723e */ /* 0x000fca00000000ff */
[----:B------:R2:W-:Y:S01]  /*71e0*/  @P1 STG.E.U16 desc[UR24][R6.64+0x10], R22 ;  /* 0x0000101606001986 */ /* 0x0005e2000c101518 */
[----:B------:R-:W-:Y:S05]  /*71f0*/  @!P0 BRA `(.L_x_33) ;  /* 0x0000000000048947 */ /* 0x000fea0003800000 */
[----:B------:R3:W5:Y:S02]  /*7200*/  LDG.E.LTC128B.U16 R21, desc[UR24][R8.64+0x12] ;  /* 0x0000121808157981 */ /* 0x000764000c1e1520 */
.L_x_33:
[----:B------:R-:W-:Y:S05]  /*7210*/  BSYNC B0 ;  /* 0x0000000000007941 */ /* 0x000fea0003800000 */
.L_x_32:
[----:B------:R-:W4:Y:S01]  /*7220*/  LDL.LU R23, [R1+0x1c] ;  /* 0x00001c0001177983 */ /* 0x000f220000300800 */
[----:B--2--5:R-:W-:Y:S01]  /*7230*/  HADD2.F32 R22, -RZ, R21.H0_H0 ;  /* 0x20000015ff167230 */ /* 0x024fe20000004100 */
[----:B------:R-:W-:Y:S01]  /*7240*/  ISETP.GT.AND P3, PT, R3, 0x10, PT ;  /* 0x000000100300780c */ /* 0x000fe20003f64270 */
[----:B------:R-:W-:Y:S01]  /*7250*/  BSSY B0, `(.L_x_34) ;  /* 0x000000a000007945 */ /* 0x000fe20003800000 */
[----:B------:R-:W-:Y:S02]  /*7260*/  LOP3.LUT R2, R2, 0xffffffef, RZ, 0xc0, !PT ;  /* 0xffffffef02027812 */ /* 0x000fe400078ec0ff */
[----:B------:R-:W-:Y:S01]  /*7270*/  FMUL R22, R22, UR8 ;  /* 0x0000000816167c20 */ /* 0x000fe20008400000 */
[----:B------:R-:W-:-:S08]  /*7280*/  ISETP.GT.AND P1, PT, R0, RZ, P3 ;  /* 0x000000ff0000720c */ /* 0x000fd00001f24270 */
[----:B------:R-:W-:Y:S01]  /*7290*/  @P3 LOP3.LUT R2, R2, 0x10, RZ, 0xfc, !PT ;  /* 0x0000001002023812 */ /* 0x000fe200078efcff */
[----:B----4-:R-:W-:-:S05]  /*72a0*/  FFMA R22, R23, UR13, R22 ;  /* 0x0000000d17167c23 */ /* 0x010fca0008000016 */
[----:B------:R-:W-:-:S05]  /*72b0*/  F2FP.F16.F32.PACK_AB R22, RZ, R22 ;  /* 0x00000016ff16723e */ /* 0x000fca00000000ff */
[----:B------:R2:W-:Y:S01]  /*72c0*/  @P0 STG.E.U16 desc[UR24][R6.64+0x12], R22 ;  /* 0x0000121606000986 */ /* 0x0005e2000c101518 */
[----:B------:R-:W-:Y:S05]  /*72d0*/  @!P1 BRA `(.L_x_35) ;  /* 0x0000000000049947 */ /* 0x000fea0003800000 */
[----:B------:R4:W5:Y:S02]  /*72e0*/  LDG.E.LTC128B.U16 R21, desc[UR24][R10.64+0x20] ;  /* 0x000020180a157981 */ /* 0x000964000c1e1520 */
.L_x_35:
[----:B------:R-:W-:Y:S05]  /*72f0*/  BSYNC B0 ;  /* 0x0000000000007941 */ /* 0x000fea0003800000 */
.L_x_34:
[----:B------:R-:W3:Y:S01]  /*7300*/  LDL.LU R23, [R1+0x20] ;  /* 0x0000200001177983 */ /* 0x000ee20000300800 */
[----:B--2--5:R-:W-:Y:S01]  /*7310*/  HADD2.F32 R22, -RZ, R21.H0_H0 ;  /* 0x20000015ff167230 */ /* 0x024fe20000004100 */
[----:B------:R-:W-:Y:S01]  /*7320*/  IADD3 R219, P0, R14, 0x40, RZ ;  /* 0x000000400edb7810 */ /* 0x000fe20007f1e0ff */
[----:B------:R-:W-:Y:S01]  /*7330*/  BSSY B0, `(.L_x_36) ;  /* 0x0000014000007945 */ /* 0x000fe20003800000 */
[----:B------:R-:W-:Y:S02]  /*7340*/  ISETP.GT.AND P2, PT, R3, 0x11, PT ;  /* 0x000000110300780c */ /* 0x000fe40003f44270 */
[----:B------:R-:W-:Y:S01]  /*7350*/  FMUL R22, R22, UR8 ;  /* 0x0000000816167c20 */ /* 0x000fe20008400000 */
[----:B------:R-:W-:-:S10]  /*7360*/  LOP3.LUT R2, R2, 0xffbfffff, RZ, 0xc0, !PT ;  /* 0xffbfffff02027812 */ /* 0x000fd400078ec0ff */
[----:B------:R-:W-:Y:S01]  /*7370*/  @P2 LOP3.LUT R2, R2, 0x400000, RZ, 0xfc, !PT ;  /* 0x0040000002022812 */ /* 0x000fe200078efcff */
[----:B---3--:R-:W-:-:S05]  /*7380*/  FFMA R22, R23, UR13, R22 ;  /* 0x0000000d17167c23 */ /* 0x008fca0008000016 */
[----:B------:R-:W-:-:S05]  /*7390*/  F2FP.F16.F32.PACK_AB R22, RZ, R22 ;  /* 0x00000016ff16723e */ /* 0x000fca00000000ff */
[----:B------:R2:W-:Y:S02]  /*73a0*/  @P1 STG.E.U16 desc[UR24][R4.64+0x20], R22 ;  /* 0x0000201604001986 */ /* 0x0005e4000c101518 */
[----:B--2---:R-:W-:-:S04]  /*73b0*/  IMAD.X R22, RZ, RZ, R15, P0 ;  /* 0x000000ffff167224 */ /* 0x004fc800000e060f */
[----:B------:R-:W-:-:S04]  /*73c0*/  IMAD R22, R22, UR28, RZ ;  /* 0x0000001c16167c24 */ /* 0x000fc8000f8e02ff */
[C---:B------:R-:W-:Y:S02]  /*73d0*/  IMAD R227, R219.reuse, UR29, R22 ;  /* 0x0000001ddbe37c24 */ /* 0x040fe4000f8e0216 */
[----:B------:R-:W-:-:S04]  /*73e0*/  IMAD.WIDE.U32 R22, R219, R216, UR4 ;  /* 0x00000004db167e25 */ /* 0x000fc8000f8e00d8 */
[----:B------:R-:W-:Y:S02]  /*73f0*/  IMAD.IADD R23, R227, 0x1, R23 ;  /* 0x00000001e3177824 */ /* 0x000fe400078e0217 */
[----:B------:R-:W-:-:S04]  /*7400*/  IMAD.WIDE.U32 R22, R20, UR7, R22 ;  /* 0x0000000714167c25 */ /* 0x000fc8000f8e0016 */
[----:B------:R-:W-:Y:S01]  /*7410*/  VIADD R23, R23, UR12 ;  /* 0x0000000c17177c36 */ /* 0x000fe20008000000 */
[----:B------:R-:W-:-:S04]  /*7420*/  IADD3 R241, P0, P1, R22, UR17, R12 ;  /* 0x0000001116f17c10 */ /* 0x000fc8000f91e00c */
[----:B------:R-:W-:Y:S02]  /*7430*/  IADD3.X R247, R23, UR20, R13, P0, P1 ;  /* 0x0000001417f77c10 */ /* 0x000fe400087e240d */
[----:B------:R-:W-:-:S13]  /*7440*/  ISETP.GT.AND P0, PT, R0, RZ, P2 ;  /* 0x000000ff0000720c */ /* 0x000fda0001704270 */
[----:B------:R-:W-:Y:S05]  /*7450*/  @!P0 BRA `(.L_x_37) ;  /* 0x0000000000048947 */ /* 0x000fea0003800000 */
[----:B------:R2:W5:Y:S02]  /*7460*/  LDG.E.LTC128B.U16 R21, desc[UR24][R10.64+0x22] ;  /* 0x000022180a157981 */ /* 0x000564000c1e1520 */
.L_x_37:
[----:B------:R-:W-:Y:S05]  /*7470*/  BSYNC B0 ;  /* 0x0000000000007941 */ /* 0x000fea0003800000 */
.L_x_36:
[----:B------:R-:W3:Y:S01]  /*7480*/  LDL.LU R23, [R1+0x24] ;  /* 0x0000240001177983 */ /* 0x000ee20000300800 */
[----:B-----5:R-:W-:Y:S01]  /*7490*/  HADD2.F32 R22, -RZ, R21.H0_H0 ;  /* 0x20000015ff167230 */ /* 0x020fe20000004100 */
[----:B------:R-:W-:Y:S04]  /*74a0*/  BSSY B0, `(.L_x_38) ;  /* 0x0000008000007945 */ /* 0x000fe80003800000 */
[----:B------:R-:W-:-:S04]  /*74b0*/  FMUL R22, R22, UR8 ;  /* 0x0000000816167c20 */ /* 0x000fc80008400000 */
[----:B---3--:R-:W-:-:S05]  /*74c0*/  FFMA R22, R23, UR13, R22 ;  /* 0x0000000d17167c23 */ /* 0x008fca0008000016 */
[----:B------:R-:W-:-:S05]  /*74d0*/  F2FP.F16.F32.PACK_AB R22, RZ, R22 ;  /* 0x00000016ff16723e */ /* 0x000fca00000000ff */
[----:B------:R3:W-:Y:S01]  /*74e0*/  @P0 STG.E.U16 desc[UR24][R4.64+0x22], R22 ;  /* 0x0000221604000986 */ /* 0x0007e2000c101518 */
[----:B------:R-:W-:-:S13]  /*74f0*/  ISETP.GT.AND P0, PT, R0, 0x8, P3 ;  /* 0x000000080000780c */ /* 0x000fda0001f04270 */
[----:B---3--:R-:W-:Y:S05]  /*7500*/  @!P0 BRA `(.L_x_39) ;  /* 0x0000000000048947 */ /* 0x008fea0003800000 */
[----:B------:R3:W5:Y:S02]  /*7510*/  LDG.E.LTC128B.U16 R21, desc[UR24][R8.64+0x20] ;  /* 0x0000201808157981 */ /* 0x000764000c1e1520 */
.L_x_39:
[----:B------:R-:W-:Y:S05]  /*7520*/  BSYNC B0 ;  /* 0x0000000000007941 */ /* 0x000fea0003800000 */
.L_x_38:
[----:B------:R-:W2:Y:S01]  /*7530*/  LDL.LU R23, [R1+0x28] ;  /* 0x0000280001177983 */ /* 0x000ea20000300800 */
[----:B-----5:R-:W-:Y:S01]  /*7540*/  HADD2.F32 R22, -RZ, R21.H0_H0 ;  /* 0x20000015ff167230 */ /* 0x020fe20000004100 */
[----:B------:R-:W-:Y:S04]  /*7550*/  BSSY B0, `(.L_x_40) ;  /* 0x0000008000007945 */ /* 0x000fe80003800000 */
[----:B------:R-:W-:-:S04]  /*7560*/  FMUL R22, R22, UR8 ;  /* 0x0000000816167c20 */ /* 0x000fc80008400000 */
[----:B--2---:R-:W-:-:S05]  /*7570*/  FFMA R22, R23, UR13, R22 ;  /* 0x0000000d17167c23 */ /* 0x004fca0008000016 */
[----:B------:R-:W-:-:S05]  /*7580*/  F2FP.F16.F32.PACK_AB R22, RZ, R22 ;  /* 0x00000016ff16723e */ /* 0x000fca00000000ff */
[----:B------:R2:W-:Y:S01]  /*7590*/  @P0 STG.E.U16 desc[UR24][R6.64+0x20], R22 ;  /* 0x0000201606000986 */ /* 0x0005e2000c101518 */
[----:B------:R-:W-:-:S13]  /*75a0*/  ISETP.GT.AND P0, PT, R0, 0x8, P2 ;  /* 0x000000080000780c */ /* 0x000fda0001704270 */
[----:B--2---:R-:W-:Y:S05]  /*75b0*/  @!P0 BRA `(.L_x_41) ;  /* 0x0000000000048947 */ /* 0x004fea0003800000 */
[----:B------:R2:W5:Y:S02]  /*75c0*/  LDG.E.LTC128B.U16 R21, desc[UR24][R8.64+0x22] ;  /* 0x0000221808157981 */ /* 0x000564000c1e1520 */
.L_x_41:
[----:B------:R-:W-:Y:S05]  /*75d0*/  BSYNC B0 ;  /* 0x0000000000007941 */ /* 0x000fea0003800000 */
.L_x_40:
        /* <DEDUP_REMOVED lines=13> */
.L_x_43:
[----:B------:R-:W-:Y:S05]  /*76b0*/  BSYNC B0 ;  /* 0x0000000000007941 */ /* 0x000fea0003800000 */
.L_x_42:
[----:B------:R-:W2:Y:S01]  /*76c0*/  LDL.LU R23, [R1+0x30] ;  /* 0x0000300001177983 */ /* 0x000ea20000300800 */
[----:B-----5:R-:W-:Y:S01]  /*76d0*/  HADD2.F32 R22, -RZ, R21.H0_H0 ;  /* 0x20000015ff167230 */ /* 0x020fe20000004100 */
[----:B------:R-:W-:Y:S01]  /*76e0*/  ISETP.GT.AND P2, PT, R3, 0x19, PT ;  /* 0x000000190300780c */ /* 0x000fe20003f44270 */
[----:B------:R-:W-:Y:S01]  /*76f0*/  BSSY B0, `(.L_x_44) ;  /* 0x0000014000007945 */ /* 0x000fe20003800000 */
[----:B------:R-:W-:Y:S02]  /*7700*/  LOP3.LUT R2, R2, 0xfdffffff, RZ, 0xc0, !PT ;  /* 0xfdffffff02027812 */ /* 0x000fe400078ec0ff */
[----:B------:R-:W-:-:S09]  /*7710*/  FMUL R22, R22, UR8 ;  /* 0x0000000816167c20 */ /* 0x000fd20008400000 */
[----:B------:R-:W-:Y:S01]  /*7720*/  @P2 LOP3.LUT R2, R2, 0x2000000, RZ, 0xfc, !PT ;  /* 0x0200000002022812 */ /* 0x000fe200078efcff */
[----:B--2---:R-:W-:-:S05]  /*7730*/  FFMA R22, R23, UR13, R22 ;  /* 0x0000000d17167c23 */ /* 0x004fca0008000016 */
[----:B------:R-:W-:-:S05]  /*7740*/  F2FP.F16.F32.PACK_AB R22, RZ, R22 ;  /* 0x00000016ff16723e */ /* 0x000fca00000000ff */
[----:B------:R2:W-:Y:S01]  /*7750*/  @P0 STG.E.U16 desc[UR24][R4.64+0x30], R22 ;  /* 0x0000301604000986 */ /* 0x0005e2000c101518 */
[----:B------:R-:W-:-:S05]  /*7760*/  IADD3 R221, P0, R14, 0x80, RZ ;  /* 0x000000800edd7810 */ /* 0x000fca0007f1e0ff */
        /* <DEDUP_REMOVED lines=12> */
.L_x_45:
[----:B------:R-:W-:Y:S05]  /*7830*/  BSYNC B0 ;  /* 0x0000000000007941 */ /* 0x000fea0003800000 */
.L_x_44:
        /* <DEDUP_REMOVED lines=10> */
.L_x_47:
[----:B------:R-:W-:Y:S05]  /*78e0*/  BSYNC B0 ;  /* 0x0000000000007941 */ /* 0x000fea0003800000 */
.L_x_46:
[----:B------:R-:W2:Y:S01]  /*78f0*/  LDL.LU R23, [R1+0x38] ;  /* 0x0000380001177983 */ /* 0x000ea20000300800 */
[----:B-----5:R-:W-:Y:S01]  /*7900*/  HADD2.F32 R22, -RZ, R21.H0_H0 ;  /* 0x20000015ff167230 */ /* 0x020fe20000004100 */
[----:B------:R-:W-:Y:S04]  /*7910*/  BSSY B0, `(.L_x_48) ;  /* 0x0000013000007945 */ /* 0x000fe80003800000 */
[----:B------:R-:W-:-:S04]  /*7920*/  FMUL R22, R22, UR8 ;  /* 0x0000000816167c20 */ /* 0x000fc80008400000 */
[----:B--2---:R-:W-:-:S05]  /*7930*/  FFMA R22, R23, UR13, R22 ;  /* 0x0000000d17167c23 */ /* 0x004fca0008000016 */
[----:B------:R-:W-:-:S05]  /*7940*/  F2FP.F16.F32.PACK_AB R22, RZ, R22 ;  /* 0x00000016ff16723e */ /* 0x000fca00000000ff */
[----:B------:R2:W-:Y:S01]  /*7950*/  @P0 STG.E.U16 desc[UR24][R6.64+0x30], R22 ;  /* 0x0000301606000986 */ /* 0x0005e2000c101518 */
[----:B------:R-:W-:-:S05]  /*7960*/  IADD3 R220, P0, R14, 0xc0, RZ ;  /* 0x000000c00edc7810 */ /* 0x000fca0007f1e0ff */
[----:B------:R-:W-:-:S04]  /*7970*/  IMAD.X R14, RZ, RZ, R15, P0 ;  /* 0x000000ffff0e7224 */ /* 0x000fc800000e060f */
[----:B------:R-:W-:-:S04]  /*7980*/  IMAD R14, R14, UR28, RZ ;  /* 0x0000001c0e0e7c24 */ /* 0x000fc8000f8e02ff */
[C---:B------:R-:W-:Y:S02]  /*7990*/  IMAD R222, R220.reuse, UR29, R14 ;  /* 0x0000001ddcde7c24 */ /* 0x040fe4000f8e020e */
[----:B------:R-:W-:-:S04]  /*79a0*/  IMAD.WIDE.U32 R14, R220, R216, UR4 ;  /* 0x00000004dc0e7e25 */ /* 0x000fc8000f8e00d8 */
[----:B------:R-:W-:Y:S02]  /*79b0*/  IMAD.IADD R15, R222, 0x1, R15 ;  /* 0x00000001de0f7824 */ /* 0x000fe400078e020f */
[----:B------:R-:W-:-:S04]  /*79c0*/  IMAD.WIDE.U32 R14, R20, UR7, R14 ;  /* 0x00000007140e7c25 */ /* 0x000fc8000f8e000e */
[----:B------:R-:W-:Y:S01]  /*79d0*/  VIADD R15, R15, UR12 ;  /* 0x0000000c0f0f7c36 */ /* 0x000fe20008000000 */
[----:B------:R-:W-:Y:S02]  /*79e0*/  IADD3 R239, P0, P1, R14, UR17, R12 ;  /* 0x000000110eef7c10 */ /* 0x000fe4000f91e00c */
[----:B------:R-:W-:Y:S02]  /*79f0*/  PRMT R14, R21, 0x7610, R14 ;  /* 0x00007610150e7816 */ /* 0x000fe4000000000e */
[----:B------:R-:W-:Y:S02]  /*7a00*/  IADD3.X R245, R15, UR20, R13, P0, P1 ;  /* 0x000000140ff57c10 */ /* 0x000fe400087e240d */
[----:B------:R-:W-:-:S13]  /*7a10*/  ISETP.GT.AND P0, PT, R0, 0x8, P2 ;  /* 0x000000080000780c */ /* 0x000fda0001704270 */
[----:B--2---:R-:W-:Y:S05]  /*7a20*/  @!P0 BRA `(.L_x_49) ;  /* 0x0000000000048947 */ /* 0x004fea0003800000 */
[----:B------:R2:W5:Y:S02]  /*7a30*/  LDG.E.LTC128B.U16 R14, desc[UR24][R8.64+0x32] ;  /* 0x00003218080e7981 */ /* 0x000564000c1e1520 */
.L_x_49:
[----:B------:R-:W-:Y:S05]  /*7a40*/  BSYNC B0 ;  /* 0x0000000000007941 */ /* 0x000fea0003800000 */
.L_x_48:
        /* <DEDUP_REMOVED lines=13> */
.L_x_51:
[----:B------:R-:W-:Y:S05]  /*7b20*/  BSYNC B0 ;  /* 0x0000000000007941 */ /* 0x000fea0003800000 */
.L_x_50:
        /* <DEDUP_REMOVED lines=10> */
[----:B------:R-:W-:-:S13]  /*7bd0*/  ISETP.GT.AND P0, PT, R0, RZ, P1 ;  /* 0x000000ff0000720c */ /* 0x000fda0000f04270 */
[----:B--2---:R-:W-:Y:S05]  /*7be0*/  @!P0 BRA `(.L_x_53) ;  /* 0x0000000000048947 */ /* 0x004fea0003800000 */
[----:B------:R2:W5:Y:S02]  /*7bf0*/  LDG.E.LTC128B.U16 R14, desc[UR24][R10.64+0x42] ;  /* 0x000042180a0e7981 */ /* 0x000564000c1e1520 */
.L_x_53:
[----:B------:R-:W-:Y:S05]  /*7c00*/  BSYNC B0 ;  /* 0x0000000000007941 */ /* 0x000fea0003800000 */
.L_x_52:
        /* <DEDUP_REMOVED lines=10> */
.L_x_55:
[----:B------:R-:W-:Y:S05]  /*7cb0*/  BSYNC B0 ;  /* 0x0000000000007941 */ /* 0x000fea0003800000 */
.L_x_54:
[----:B------:R-:W2:Y:S01]  /*7cc0*/  LDL.LU R22, [R1+0x48] ;  /* 0x0000480001167983 */ /* 0x000ea20000300800 */
[----:B-----5:R-:W-:Y:S01]  /*7cd0*/  HADD2.F32 R15, -RZ, R14.H0_H0 ;  /* 0x2000000eff0f7230 */ /* 0x020fe20000004100 */
[----:B------:R-:W-:Y:S01]  /*7ce0*/  BSSY B0, `(.L_x_56) ;  /* 0x0000009000007945 */ /* 0x000fe20003800000 */
[----:B------:R-:W-:-:S03]  /*7cf0*/  PRMT R21, R14, 0x7610, R21 ;  /* 0x000076100e157816 */ /* 0x000fc60000000015 */
[----:B------:R-:W-:-:S04]  /*7d00*/  FMUL R15, R15, UR8 ;  /* 0x000000080f0f7c20 */ /* 0x000fc80008400000 */
[----:B--2---:R-:W-:-:S05]  /*7d10*/  FFMA R15, R22, UR13, R15 ;  /* 0x0000000d160f7c23 */ /* 0x004fca000800000f */
[----:B------:R-:W-:-:S05]  /*7d20*/  F2FP.F16.F32.PACK_AB R15, RZ, R15 ;  /* 0x0000000fff0f723e */ /* 0x000fca00000000ff */
[----:B------:R2:W-:Y:S01]  /*7d30*/  @P0 STG.E.U16 desc[UR24][R6.64+0x40], R15 ;  /* 0x0000400f06000986 */ /* 0x0005e2000c101518 */
[----:B------:R-:W-:-:S13]  /*7d40*/  ISETP.GT.AND P0, PT, R0, 0x8, P1 ;  /* 0x000000080000780c */ /* 0x000fda0000f04270 */
[----:B--2---:R-:W-:Y:S05]  /*7d50*/  @!P0 BRA `(.L_x_57) ;  /* 0x0000000000048947 */ /* 0x004fea0003800000 */
[----:B------:R2:W5:Y:S02]  /*7d60*/  LDG.E.LTC128B.U16 R21, desc[UR24][R8.64+0x42] ;  /* 0x0000421808157981 */ /* 0x000564000c1e1520 */
.L_x_57:
[----:B------:R-:W-:Y:S05]  /*7d70*/  BSYNC B0 ;  /* 0x0000000000007941 */ /* 0x000fea0003800000 */
.L_x_56:
[----:B------:R-:W3:Y:S01]  /*7d80*/  LDL.LU R15, [R1+0x4c] ;  /* 0x00004c00010f7983 */ /* 0x000ee20000300800 */
[----:B-----5:R-:W-:Y:S01]  /*7d90*/  HADD2.F32 R14, -RZ, R21.H0_H0 ;  /* 0x20000015ff0e7230 */ /* 0x020fe20000004100 */
[----:B------:R-:W-:Y:S01]  /*7da0*/  ISETP.GT.AND P2, PT, R3, 0x28, PT ;  /* 0x000000280300780c */ /* 0x000fe20003f44270 */
[----:B------:R-:W-:Y:S01]  /*7db0*/  IMAD.WIDE.U32 R224, R219, R216, UR26 ;  /* 0x0000001adbe07e25 */ /* 0x000fe2000f8e00d8 */
[----:B------:R-:W-:Y:S01]  /*7dc0*/  LOP3.LUT R2, R2, 0xffdfffff, RZ, 0xc0, !PT ;  /* 0xffdfffff02027812 */ /* 0x000fe200078ec0ff */
[----:B------:R-:W-:Y:S02]  /*7dd0*/  BSSY B0, `(.L_x_58) ;  /* 0x0000011000007945 */ /* 0x000fe40003800000 */
[----:B------:R-:W-:Y:S01]  /*7de0*/  FMUL R14, R14, UR8 ;  /* 0x000000080e0e7c20 */ /* 0x000fe20008400000 */
[----:B------:R-:W-:-:S07]  /*7df0*/  IMAD.IADD R237, R227, 0x1, R225 ;  /* 0x00000001e3ed7824 */ /* 0x000fce00078e02e1 */
[----:B------:R-:W-:Y:S01]  /*7e00*/  @P2 LOP3.LUT R2, R2, 0x200000, RZ, 0xfc, !PT ;  /* 0x0020000002022812 */ /* 0x000fe200078efcff */
[----:B---3--:R-:W-:-:S05]  /*7e10*/  FFMA R14, R15, UR13, R14 ;  /* 0x0000000d0f0e7c23 */ /* 0x008fca000800000e */
[----:B------:R-:W-:-:S05]  /*7e20*/  F2FP.F16.F32.PACK_AB R14, RZ, R14 ;  /* 0x0000000eff0e723e */ /* 0x000fca00000000ff */
[----:B------:R3:W-:Y:S02]  /*7e30*/  @P0 STG.E.U16 desc[UR24][R6.64+0x42], R14 ;  /* 0x0000420e06000986 */ /* 0x0007e4000c101518 */
[----:B---3--:R-:W-:-:S04]  /*7e40*/  IADD3 R14, P0, R224, UR10, RZ ;  /* 0x0000000ae00e7c10 */ /* 0x008fc8000ff1e0ff */
[----:B------:R-:W-:-:S03]  /*7e50*/  IADD3.X R15, R237, UR5, RZ, P0, !PT ;  /* 0x00000005ed0f7c10 */ /* 0x000fc600087fe4ff */
[----:B------:R-:W-:-:S04]  /*7e60*/  IMAD.WIDE.U32 R14, R20, UR7, R14 ;  /* 0x00000007140e7c25 */ /* 0x000fc8000f8e000e */
[----:B------:R-:W-:Y:S01]  /*7e70*/  VIADD R15, R15, UR12 ;  /* 0x0000000c0f0f7c36 */ /* 0x000fe20008000000 */
[----:B------:R-:W-:Y:S02]  /*7e80*/  IADD3 R238, P0, P1, R14, UR17, R12 ;  /* 0x000000110eee7c10 */ /* 0x000fe4000f91e00c */
[----:B------:R-:W-:Y:S02]  /*7e90*/  PRMT R14, R21, 0x7610, R14 ;  /* 0x00007610150e7816 */ /* 0x000fe4000000000e */
[----:B------:R-:W-:Y:S02]  /*7ea0*/  IADD3.X R244, R15, UR20, R13, P0, P1 ;  /* 0x000000140ff47c10 */ /* 0x000fe400087e240d */
[----:B------:R-:W-:-:S13]  /*7eb0*/  ISETP.GT.AND P0, PT, R0, RZ, P2 ;  /* 0x000000ff0000720c */ /* 0x000fda0001704270 */
[----:B------:R-:W-:Y:S05]  /*7ec0*/  @!P0 BRA `(.L_x_59) ;  /* 0x0000000000048947 */ /* 0x000fea0003800000 */
[----:B------:R3:W5:Y:S02]  /*7ed0*/  LDG.E.LTC128B.U16 R14, desc[UR24][R10.64+0x50] ;  /* 0x000050180a0e7981 */ /* 0x000764000c1e1520 */
.L_x_59:
[----:B------:R-:W-:Y:S05]  /*7ee0*/  BSYNC B0 ;  /* 0x0000000000007941 */ /* 0x000fea0003800000 */
.L_x_58:
        /* <DEDUP_REMOVED lines=13> */
.L_x_61:
[----:B------:R-:W-:Y:S05]  /*7fc0*/  BSYNC B0 ;  /* 0x0000000000007941 */ /* 0x000fea0003800000 */
.L_x_60:
        /* <DEDUP_REMOVED lines=10> */
.L_x_63:
[----:B------:R-:W-:Y:S05]  /*8070*/  BSYNC B0 ;  /* 0x0000000000007941 */ /* 0x000fea0003800000 */
.L_x_62:
        /* <DEDUP_REMOVED lines=10> */
.L_x_65:
[----:B------:R-:W-:Y:S05]  /*8120*/  BSYNC B0 ;  /* 0x0000000000007941 */ /* 0x000fea0003800000 */
.L_x_64:
[----:B------:R-:W3:Y:S01]  /*8130*/  LDL.LU R22, [R1+0x5c] ;  /* 0x00005c0001167983 */ /* 0x000ee20000300800 */
[----:B-----5:R-:W-:Y:S01]  /*8140*/  HADD2.F32 R15, -RZ, R14.H0_H0 ;  /* 0x2000000eff0f7230 */ /* 0x020fe20000004100 */
[----:B------:R-:W-:Y:S01]  /*8150*/  ISETP.GT.AND P3, PT, R3, 0x30, PT ;  /* 0x000000300300780c */ /* 0x000fe20003f64270 */
[----:B------:R-:W-:Y:S01]  /*8160*/  BSSY B0, `(.L_x_66) ;  /* 0x000000b000007945 */ /* 0x000fe20003800000 */
[----:B------:R-:W-:Y:S02]  /*8170*/  LOP3.LUT R2, R2, 0xfff7ffff, RZ, 0xc0, !PT ;  /* 0xfff7ffff02027812 */ /* 0x000fe400078ec0ff */
[----:B------:R-:W-:Y:S01]  /*8180*/  FMUL R15, R15, UR8 ;  /* 0x000000080f0f7c20 */ /* 0x000fe20008400000 */
[----:B------:R-:W-:-:S08]  /*8190*/  PRMT R21, R14, 0x7610, R21 ;  /* 0x000076100e157816 */ /* 0x000fd00000000015 */
[----:B------:R-:W-:Y:S01]  /*81a0*/  @P3 LOP3.LUT R2, R2, 0x80000, RZ, 0xfc, !PT ;  /* 0x0008000002023812 */ /* 0x000fe200078efcff */
[----:B---3--:R-:W-:-:S05]  /*81b0*/  FFMA R15, R22, UR13, R15 ;  /* 0x0000000d160f7c23 */ /* 0x008fca000800000f */
[----:B------:R-:W-:-:S05]  /*81c0*/  F2FP.F16.F32.PACK_AB R15, RZ, R15 ;  /* 0x0000000fff0f723e */ /* 0x000fca00000000ff */
[----:B------:R3:W-:Y:S01]  /*81d0*/  @P0 STG.E.U16 desc[UR24][R6.64+0x52], R15 ;  /* 0x0000520f06000986 */ /* 0x0007e2000c101518 */
[----:B------:R-:W-:-:S13]  /*81e0*/  ISETP.GT.AND P0, PT, R0, RZ, P3 ;  /* 0x000000ff0000720c */ /* 0x000fda0001f04270 */
[----:B---3--:R-:W-:Y:S05]  /*81f0*/  @!P0 BRA `(.L_x_67) ;  /* 0x0000000000048947 */ /* 0x008fea0003800000 */
[----:B------:R3:W5:Y:S02]  /*8200*/  LDG.E.LTC128B.U16 R21, desc[UR24][R10.64+0x60] ;  /* 0x000060180a157981 */ /* 0x000764000c1e1520 */
.L_x_67:
[----:B------:R-:W-:Y:S05]  /*8210*/  BSYNC B0 ;  /* 0x0000000000007941 */ /* 0x000fea0003800000 */
.L_x_66:
[----:B------:R-:W2:Y:S01]  /*8220*/  LDL.LU R15, [R1+0x60] ;  /* 0x00006000010f7983 */ /* 0x000ea20000300800 */
[----:B-----5:R-:W-:Y:S01]  /*8230*/  HADD2.F32 R14, -RZ, R21.H0_H0 ;  /* 0x20000015ff0e7230 */ /* 0x020fe20000004100 */
[----:B------:R-:W-:Y:S01]  /*8240*/  ISETP.GT.AND P2, PT, R3, 0x31, PT ;  /* 0x000000310300780c */ /* 0x000fe20003f44270 */
[----:B------:R-:W-:Y:S01]  /*8250*/  IMAD.WIDE.U32 R22, R221, R216, UR26 ;  /* 0x0000001add167e25 */ /* 0x000fe2000f8e00d8 */
[----:B------:R-:W-:Y:S01]  /*8260*/  LOP3.LUT R2, R2, 0xfffbffff, RZ, 0xc0, !PT ;  /* 0xfffbffff02027812 */ /* 0x000fe200078ec0ff */
[----:B------:R-:W-:Y:S02]  /*8270*/  BSSY B0, `(.L_x_68) ;  /* 0x0000011000007945 */ /* 0x000fe40003800000 */
[----:B------:R-:W-:Y:S01]  /*8280*/  FMUL R14, R14, UR8 ;  /* 0x000000080e0e7c20 */ /* 0x000fe20008400000 */
[----:B------:R-:W-:Y:S01]  /*8290*/  IMAD.IADD R235, R223, 0x1, R23 ;  /* 0x00000001dfeb7824 */ /* 0x000fe200078e0217 */
[----:B------:R-:W-:-:S06]  /*82a0*/  PRMT R218, R21, 0x7610, R218 ;  /* 0x0000761015da7816 */ /* 0x000fcc00000000da */
[----:B------:R-:W-:Y:S01]  /*82b0*/  @P2 LOP3.LUT R2, R2, 0x40000, RZ, 0xfc, !PT ;  /* 0x0004000002022812 */ /* 0x000fe200078efcff */
[----:B--2---:R-:W-:-:S05]  /*82c0*/  FFMA R14, R15, UR13, R14 ;  /* 0x0000000d0f0e7c23 */ /* 0x004fca000800000e */
[----:B------:R-:W-:-:S05]  /*82d0*/  F2FP.F16.F32.PACK_AB R14, RZ, R14 ;  /* 0x0000000eff0e723e */ /* 0x000fca00000000ff */
[----:B------:R2:W-:Y:S02]  /*82e0*/  @P0 STG.E.U16 desc[UR24][R4.64+0x60], R14 ;  /* 0x0000600e04000986 */ /* 0x0005e4000c101518 */
[----:B--2---:R-:W-:-:S04]  /*82f0*/  IADD3 R14, P0, R22, UR10, RZ ;  /* 0x0000000a160e7c10 */ /* 0x004fc8000ff1e0ff */
[----:B------:R-:W-:-:S03]  /*8300*/  IADD3.X R15, R235, UR5, RZ, P0, !PT ;  /* 0x00000005eb0f7c10 */ /* 0x000fc600087fe4ff */
[----:B------:R-:W-:-:S04]  /*8310*/  IMAD.WIDE.U32 R14, R20, UR7, R14 ;  /* 0x00000007140e7c25 */ /* 0x000fc8000f8e000e */
[----:B------:R-:W-:Y:S01]  /*8320*/  VIADD R15, R15, UR12 ;  /* 0x0000000c0f0f7c36 */ /* 0x000fe20008000000 */
[----:B------:R-:W-:-:S04]  /*8330*/  IADD3 R236, P0, P1, R14, UR17, R12 ;  /* 0x000000110eec7c10 */ /* 0x000fc8000f91e00c */
[----:B------:R-:W-:Y:S02]  /*8340*/  IADD3.X R243, R15, UR20, R13, P0, P1 ;  /* 0x000000140ff37c10 */ /* 0x000fe400087e240d */
[----:B------:R-:W-:-:S13]  /*8350*/  ISETP.GT.AND P0, PT, R0, RZ, P2 ;  /* 0x000000ff0000720c */ /* 0x000fda0001704270 */
[----:B------:R-:W-:Y:S05]  /*8360*/  @!P0 BRA `(.L_x_69) ;  /* 0x0000000000048947 */ /* 0x000fea0003800000 */
[----:B------:R2:W5:Y:S02]  /*8370*/  LDG.E.LTC128B.U16 R218, desc[UR24][R10.64+0x62] ;  /* 0x000062180ada7981 */ /* 0x000564000c1e1520 */
.L_x_69:
[----:B------:R-:W-:Y:S05]  /*8380*/  BSYNC B0 ;  /* 0x0000000000007941 */ /* 0x000fea0003800000 */
.L_x_68:
[----:B------:R-:W3:Y:S01]  /*8390*/  LDL.LU R15, [R1+0x64] ;  /* 0x00006400010f7983 */ /* 0x000ee20000300800 */
[----:B-----5:R-:W-:Y:S01]  /*83a0*/  HADD2.F32 R14, -RZ, R218.H0_H0 ;  /* 0x200000daff0e7230 */ /* 0x020fe20000004100 */
[----:B------:R-:W-:Y:S04]  /*83b0*/  BSSY B0, `(.L_x_70) ;  /* 0x0000011000007945 */ /* 0x000fe80003800000 */
[----:B------:R-:W-:-:S04]  /*83c0*/  FMUL R14, R14, UR8 ;  /* 0x000000080e0e7c20 */ /* 0x000fc80008400000 */
[----:B---3--:R-:W-:-:S05]  /*83d0*/  FFMA R14, R15, UR13, R14 ;  /* 0x0000000d0f0e7c23 */ /* 0x008fca000800000e */
[----:B------:R-:W-:-:S05]  /*83e0*/  F2FP.F16.F32.PACK_AB R14, RZ, R14 ;  /* 0x0000000eff0e723e */ /* 0x000fca00000000ff */
[----:B------:R3:W-:Y:S02]  /*83f0*/  @P0 STG.E.U16 desc[UR24][R4.64+0x62], R14 ;  /* 0x0000620e04000986 */ /* 0x0007e4000c101518 */
[----:B---3--:R-:W-:-:S04]  /*8400*/  IMAD.WIDE.U32 R14, R220, R216, UR26 ;  /* 0x0000001adc0e7e25 */ /* 0x008fc8000f8e00d8 */
[----:B------:R-:W-:Y:S01]  /*8410*/  IMAD.IADD R226, R222, 0x1, R15 ;  /* 0x00000001dee27824 */ /* 0x000fe200078e020f */
[----:B------:R-:W-:-:S04]  /*8420*/  IADD3 R216, P0, R14, UR10, RZ ;  /* 0x0000000a0ed87c10 */ /* 0x000fc8000ff1e0ff */
[----:B------:R-:W-:-:S03]  /*8430*/  IADD3.X R217, R226, UR5, RZ, P0, !PT ;  /* 0x00000005e2d97c10 */ /* 0x000fc600087fe4ff */
[----:B------:R-:W-:-:S04]  /*8440*/  IMAD.WIDE.U32 R20, R20, UR7, R216 ;  /* 0x0000000714147c25 */ /* 0x000fc8000f8e00d8 */
[----:B------:R-:W-:Y:S01]  /*8450*/  VIADD R21, R21, UR12 ;  /* 0x0000000c15157c36 */ /* 0x000fe20008000000 */
[----:B------:R-:W-:Y:S02]  /*8460*/  IADD3 R234, P0, P1, R20, UR17, R12 ;  /* 0x0000001114ea7c10 */ /* 0x000fe4000f91e00c */
[----:B------:R-:W-:Y:S02]  /*8470*/  PRMT R20, R218, 0x7610, R20 ;  /* 0x00007610da147816 */ /* 0x000fe40000000014 */
[----:B------:R-:W-:Y:S02]  /*8480*/  IADD3.X R242, R21, UR20, R13, P0, P1 ;  /* 0x0000001415f27c10 */ /* 0x000fe400087e240d */
[----:B------:R-:W-:-:S13]  /*8490*/  ISETP.GT.AND P0, PT, R0, 0x8, P3 ;  /* 0x000000080000780c */ /* 0x000fda0001f04270 */
[----:B------:R-:W-:Y:S05]  /*84a0*/  @!P0 BRA `(.L_x_71) ;  /* 0x0000000000048947 */ /* 0x000fea0003800000 */
[----:B------:R3:W5:Y:S02]  /*84b0*/  LDG.E.LTC128B.U16 R20, desc[UR24][R8.64+0x60] ;  /* 0x0000601808147981 */ /* 0x000764000c1e1520 */
.L_x_71:
[----:B------:R-:W-:Y:S05]  /*84c0*/  BSYNC B0 ;  /* 0x0000000000007941 */ /* 0x000fea0003800000 */
.L_x_70:
        /* <DEDUP_REMOVED lines=10> */
.L_x_73:
[----:B------:R-:W-:Y:S05]  /*8570*/  BSYNC B0 ;  /* 0x0000000000007941 */ /* 0x000fea0003800000 */
.L_x_72:
[----:B------:R-:W3:Y:S01]  /*8580*/  LDL.LU R13, [R1+0x6c] ;  /* 0x00006c00010d7983 */ /* 0x000ee20000300800 */
[----:B-----5:R-:W-:Y:S01]  /*8590*/  HADD2.F32 R12, -RZ, R20.H0_H0 ;  /* 0x20000014ff0c7230 */ /* 0x020fe20000004100 */
[----:B------:R-:W-:Y:S01]  /*85a0*/  USHF.L.U32 UR16, UR14, 0x1, URZ ;  /* 0x000000010e107899 */ /* 0x000fe2000800063f */
[----:B------:R-:W-:Y:S01]  /*85b0*/  ISETP.GT.AND P3, PT, R3, 0x38, PT ;  /* 0x000000380300780c */ /* 0x000fe20003f64270 */
[----:B------:R-:W-:Y:S01]  /*85c0*/  USHF.L.U64.HI UR22, UR14, 0x1, UR21 ;  /* 0x000000010e167899 */ /* 0x000fe20008010215 */
[----:B------:R-:W-:Y:S01]  /*85d0*/  LOP3.LUT R2, R2, 0xfffdffff, RZ, 0xc0, !PT ;  /* 0xfffdffff02027812 */ /* 0x000fe200078ec0ff */
[----:B------:R-:W-:Y:S01]  /*85e0*/  FMUL R12, R12, UR8 ;  /* 0x000000080c0c7c20 */ /* 0x000fe20008400000 */
[----:B------:R-:W-:Y:S09]  /*85f0*/  BSSY B0, `(.L_x_74) ;  /* 0x000000c000007945 */ /* 0x000ff20003800000 */
[----:B------:R-:W-:Y:S01]  /*8600*/  @P3 LOP3.LUT R2, R2, 0x20000, RZ, 0xfc, !PT ;  /* 0x0002000002023812 */ /* 0x000fe200078efcff */
[----:B---3--:R-:W-:Y:S01]  /*8610*/  FFMA R12, R13, UR13, R12 ;  /* 0x0000000d0d0c7c23 */ /* 0x008fe2000800000c */
[----:B------:R-:W-:-:S04]  /*8620*/  IMAD.U32 R13, RZ, RZ, UR6 ;  /* 0x00000006ff0d7e24 */ /* 0x000fc8000f8e00ff */
[----:B------:R-:W-:-:S05]  /*8630*/  F2FP.F16.F32.PACK_AB R12, RZ, R12 ;  /* 0x0000000cff0c723e */ /* 0x000fca00000000ff */
[----:B------:R3:W-:Y:S02]  /*8640*/  @P0 STG.E.U16 desc[UR24][R6.64+0x62], R12 ;  /* 0x0000620c06000986 */ /* 0x0007e4000c101518 */
[----:B---3--:R-:W-:-:S05]  /*8650*/  IMAD.U32 R12, RZ, RZ, UR23 ;  /* 0x00000017ff0c7e24 */ /* 0x008fca000f8e00ff */
[----:B------:R-:W-:-:S04]  /*8660*/  IADD3 R12, P0, P1, R12, UR16, R4 ;  /* 0x000000100c0c7c10 */ /* 0x000fc8000f91e004 */
[----:B------:R-:W-:Y:S02]  /*8670*/  IADD3.X R13, R13, UR22, R5, P0, P1 ;  /* 0x000000160d0d7c10 */ /* 0x000fe400087e2405 */
[----:B------:R-:W-:-:S13]  /*8680*/  ISETP.GT.AND P0, PT, R0, RZ, P3 ;  /* 0x000000ff0000720c */ /* 0x000fda0001f04270 */
[----:B------:R-:W-:Y:S05]  /*8690*/  @!P0 BRA `(.L_x_75) ;  /* 0x0000000000048947 */ /* 0x000fea0003800000 */
[----:B------:R3:W5:Y:S02]  /*86a0*/  LDG.E.LTC128B.U16 R20, desc[UR24][R10.64+0x70] ;  /* 0x000070180a147981 */ /* 0x000764000c1e1520 */
.L_x_75:
[----:B------:R-:W-:Y:S05]  /*86b0*/  BSYNC B0 ;  /* 0x0000000000007941 */ /* 0x000fea0003800000 */
.L_x_74:
[----:B------:R-:W2:Y:S01]  /*86c0*/  LDL.LU R216, [R1+0x70] ;  /* 0x0000700001d87983 */ /* 0x000ea20000300800 */
[----:B-----5:R-:W-:Y:S01]  /*86d0*/  HADD2.F32 R21, -RZ, R20.H0_H0 ;  /* 0x20000014ff157230 */ /* 0x020fe20000004100 */
[----:B------:R-:W-:Y:S01]  /*86e0*/  ISETP.GT.AND P2, PT, R3, 0x39, PT ;  /* 0x000000390300780c */ /* 0x000fe20003f44270 */
[----:B------:R-:W-:Y:S01]  /*86f0*/  BSSY B0, `(.L_x_76) ;  /* 0x000000b000007945 */ /* 0x000fe20003800000 */
[----:B------:R-:W-:Y:S02]  /*8700*/  LOP3.LUT R2, R2, 0xfffeffff, RZ, 0xc0, !PT ;  /* 0xfffeffff02027812 */ /* 0x000fe400078ec0ff */
[----:B------:R-:W-:Y:S01]  /*8710*/  FMUL R21, R21, UR8 ;  /* 0x0000000815157c20 */ /* 0x000fe20008400000 */
[----:B------:R-:W-:-:S08]  /*8720*/  PRMT R217, R20, 0x7610, R217 ;  /* 0x0000761014d97816 */ /* 0x000fd000000000d9 */
[----:B------:R-:W-:Y:S01]  /*8730*/  @P2 LOP3.LUT R2, R2, 0x10000, RZ, 0xfc, !PT ;  /* 0x0001000002022812 */ /* 0x000fe200078efcff */
[----:B--2---:R-:W-:-:S05]  /*8740*/  FFMA R21, R216, UR13, R21 ;  /* 0x0000000dd8157c23 */ /* 0x004fca0008000015 */
[----:B------:R-:W-:-:S05]  /*8750*/  F2FP.F16.F32.PACK_AB R21, RZ, R21 ;  /* 0x00000015ff15723e */ /* 0x000fca00000000ff */
[----:B------:R2:W-:Y:S01]  /*8760*/  @P0 STG.E.U16 desc[UR24][R4.64+0x70], R21 ;  /* 0x0000701504000986 */ /* 0x0005e2000c101518 */
[----:B------:R-:W-:-:S13]  /*8770*/  ISETP.GT.AND P0, PT, R0, RZ, P2 ;  /* 0x000000ff0000720c */ /* 0x000fda0001704270 */
[----:B--2---:R-:W-:Y:S05]  /*8780*/  @!P0 BRA `(.L_x_77) ;  /* 0x0000000000048947 */ /* 0x004fea0003800000 */
[----:B------:R2:W5:Y:S02]  /*8790*/  LDG.E.LTC128B.U16 R217, desc[UR24][R10.64+0x72] ;  /* 0x000072180ad97981 */ /* 0x000564000c1e1520 */
.L_x_77:
[----:B------:R-:W-:Y:S05]  /*87a0*/  BSYNC B0 ;  /* 0x0000000000007941 */ /* 0x000fea0003800000 */
.L_x_76:
        /* <DEDUP_REMOVED lines=10> */
.L_x_79:
[----:B------:R-:W-:Y:S05]  /*8850*/  BSYNC B0 ;  /* 0x0000000000007941 */ /* 0x000fea0003800000 */
.L_x_78:
[----:B------:R-:W2:Y:S01]  /*8860*/  LDL.LU R21, [R1+0x78] ;  /* 0x0000780001157983 */ /* 0x000ea20000300800 */
[----:B-----5:R-:W-:Y:S01]  /*8870*/  HADD2.F32 R20, -RZ, R217.H0_H0 ;  /* 0x200000d9ff147230 */ /* 0x020fe20000004100 */
[----:B------:R-:W-:Y:S01]  /*8880*/  USHF.L.U32 UR9, UR18, 0x8, URZ ;  /* 0x0000000812097899 */ /* 0x000fe2000800063f */
[----:B------:R-:W-:Y:S01]  /*8890*/  BSSY B0, `(.L_x_80) ;  /* 0x000000d000007945 */ /* 0x000fe20003800000 */
[----:B------:R-:W-:Y:S02]  /*88a0*/  USHF.L.U64.HI UR15, UR18, 0x8, UR19 ;  /* 0x00000008120f7899 */ /* 0x000fe40008010213 */
[----:B------:R-:W-:Y:S02]  /*88b0*/  FMUL R20, R20, UR8 ;  /* 0x0000000814147c20 */ /* 0x000fe40008400000 */
[----:B------:R-:W-:Y:S02]  /*88c0*/  IMAD.U32 R216, RZ, RZ, UR9 ;  /* 0x00000009ffd87e24 */ /* 0x000fe4000f8e00ff */
[----:B--2---:R-:W-:Y:S01]  /*88d0*/  FFMA R20, R21, UR13, R20 ;  /* 0x0000000d15147c23 */ /* 0x004fe20008000014 */
[----:B------:R-:W-:-:S04]  /*88e0*/  IMAD.U32 R21, RZ, RZ, UR15 ;  /* 0x0000000fff157e24 */ /* 0x000fc8000f8e00ff */
[----:B------:R-:W-:-:S05]  /*88f0*/  F2FP.F16.F32.PACK_AB R20, RZ, R20 ;  /* 0x00000014ff14723e */ /* 0x000fca00000000ff */
[----:B------:R2:W-:Y:S02]  /*8900*/  @P0 STG.E.U16 desc[UR24][R6.64+0x70], R20 ;  /* 0x0000701406000986 */ /* 0x0005e4000c101518 */
[----:B--2---:R-:W-:-:S04]  /*8910*/  IADD3 R20, P0, P1, R4, UR23, R216 ;  /* 0x0000001704147c10 */ /* 0x004fc8000f91e0d8 */
[----:B------:R-:W-:Y:S02]  /*8920*/  IADD3.X R21, R5, UR6, R21, P0, P1 ;  /* 0x0000000605157c10 */ /* 0x000fe400087e2415 */
[----:B------:R-:W-:-:S13]  /*8930*/  ISETP.GT.AND P0, PT, R0, 0x8, P2 ;  /* 0x000000080000780c */ /* 0x000fda0001704270 */
[----:B------:R-:W-:Y:S05]  /*8940*/  @!P0 BRA `(.L_x_81) ;  /* 0x0000000000048947 */ /* 0x000fea0003800000 */
[----:B------:R2:W5:Y:S02]  /*8950*/  LDG.E.LTC128B.U16 R217, desc[UR24][R8.64+0x72] ;  /* 0x0000721808d97981 */ /* 0x000564000c1e1520 */
.L_x_81:
[----:B------:R-:W-:Y:S05]  /*8960*/  BSYNC B0 ;  /* 0x0000000000007941 */ /* 0x000fea0003800000 */
.L_x_80:
        /* <DEDUP_REMOVED lines=13> */
.L_x_83:
[----:B------:R-:W-:Y:S05]  /*8a40*/  BSYNC B0 ;  /* 0x0000000000007941 */ /* 0x000fea0003800000 */
.L_x_82:
        /* <DEDUP_REMOVED lines=13> */
.L_x_85:
[----:B------:R-:W-:Y:S05]  /*8b20*/  BSYNC B0 ;  /* 0x0000000000007941 */ /* 0x000fea0003800000 */
.L_x_84:
        /* <DEDUP_REMOVED lines=10> */
.L_x_87:
[----:B------:R-:W-:Y:S05]  /*8bd0*/  BSYNC B0 ;  /* 0x0000000000007941 */ /* 0x000fea0003800000 */
.L_x_86:
        /* <DEDUP_REMOVED lines=10> */
.L_x_89:
[----:B------:R-:W-:Y:S05]  /*8c80*/  BSYNC B0 ;  /* 0x0000000000007941 */ /* 0x000fea0003800000 */
.L_x_88:
        /* <DEDUP_REMOVED lines=13> */
.L_x_91:
[----:B------:R-:W-:Y:S05]  /*8d60*/  BSYNC B0 ;  /* 0x0000000000007941 */ /* 0x000fea0003800000 */
.L_x_90:
        /* <DEDUP_REMOVED lines=13> */
.L_x_93:
[----:B------:R-:W-:Y:S05]  /*8e40*/  BSYNC B0 ;  /* 0x0000000000007941 */ /* 0x000fea0003800000 */
.L_x_92:
        /* <DEDUP_REMOVED lines=10> */
.L_x_95:
[----:B------:R-:W-:Y:S05]  /*8ef0*/  BSYNC B0 ;  /* 0x0000000000007941 */ /* 0x000fea0003800000 */
.L_x_94:
        /* <DEDUP_REMOVED lines=10> */
.L_x_97:
[----:B------:R-:W-:Y:S05]  /*8fa0*/  BSYNC B0 ;  /* 0x0000000000007941 */ /* 0x000fea0003800000 */
.L_x_96:
        /* <DEDUP_REMOVED lines=13> */
.L_x_99:
[----:B------:R-:W-:Y:S05]  /*9080*/  BSYNC B0 ;  /* 0x0000000000007941 */ /* 0x000fea0003800000 */
.L_x_98:
[----:B------:R-:W2:Y:S01]  /*9090*/  LDL.LU R218, [R1+0xa0] ;  /* 0x0000a00001da7983 */ /* 0x000ea20000300800 */
[----:B-----5:R-:W-:Y:S01]  /*90a0*/  HADD2.F32 R15, -RZ, R217.H0_H0 ;  /* 0x200000d9ff0f7230 */ /* 0x020fe20000004100 */
[----:B------:R-:W-:Y:S01]  /*90b0*/  ISETP.GT.AND P1, PT, R3, 0x51, PT ;  /* 0x000000510300780c */ /* 0x000fe20003f24270 */
[----:B------:R-:W-:Y:S01]  /*90c0*/  BSSY B0, `(.L_x_100) ;  /* 0x000002e000007945 */ /* 0x000fe20003800000 */
[----:B------:R-:W-:Y:S02]  /*90d0*/  LOP3.LUT R2, R2, 0xfffffbff, RZ, 0xc0, !PT ;  /* 0xfffffbff02027812 */ /* 0x000fe400078ec0ff */
[----:B------:R-:W-:-:S09]  /*90e0*/  FMUL R15, R15, UR8 ;  /* 0x000000080f0f7c20 */ /* 0x000fd20008400000 */
[----:B------:R-:W-:Y:S01]  /*90f0*/  @P1 LOP3.LUT R2, R2, 0x400, RZ, 0xfc, !PT ;  /* 0x0000040002021812 */ /* 0x000fe200078efcff */
[----:B--2---:R-:W-:Y:S01]  /*9100*/  FFMA R15, R218, UR13, R15 ;  /* 0x0000000dda0f7c23 */ /* 0x004fe2000800000f */
[----:B------:R-:W-:-:S04]  /*9110*/  IMAD.WIDE.U32 R218, R219, UR28, R16 ;  /* 0x0000001cdbda7c25 */ /* 0x000fc8000f8e0010 */
[----:B------:R-:W-:-:S05]  /*9120*/  F2FP.F16.F32.PACK_AB R15, RZ, R15 ;  /* 0x0000000fff0f723e */ /* 0x000fca00000000ff */
[----:B------:R2:W-:Y:S01]  /*9130*/  @P0 STG.E.U16 desc[UR24][R4.64+0xa0], R15 ;  /* 0x0000a00f04000986 */ /* 0x0005e2000c101518 */
[----:B------:R-:W-:Y:S01]  /*9140*/  LEA R232, P0, R218, UR30, 0x1 ;  /* 0x0000001edae87c11 */ /* 0x000fe2000f8008ff */
[----:B--2---:R-:W-:-:S05]  /*9150*/  IMAD.IADD R15, R219, 0x1, R227 ;  /* 0x00000001db0f7824 */ /* 0x004fca00078e02e3 */
[----:B------:R-:W-:Y:S01]  /*9160*/  LEA.HI.X R233, R218, UR31, R15, 0x1, P0 ;  /* 0x0000001fdae97c11 */ /* 0x000fe200080f0c0f */
[----:B------:R-:W-:-:S04]  /*9170*/  IMAD.WIDE.U32 R218, R221, UR28, R16 ;  /* 0x0000001cddda7c25 */ /* 0x000fc8000f8e0010 */
[----:B------:R-:W-:Y:S01]  /*9180*/  IMAD.IADD R223, R219, 0x1, R223 ;  /* 0x00000001dbdf7824 */ /* 0x000fe200078e02df */
[----:B------:R-:W-:-:S04]  /*9190*/  LEA R230, P0, R218, UR30, 0x1 ;  /* 0x0000001edae67c11 */ /* 0x000fc8000f8008ff */
[----:B------:R-:W-:Y:S01]  /*91a0*/  LEA.HI.X R231, R218, UR31, R223, 0x1, P0 ;  /* 0x0000001fdae77c11 */ /* 0x000fe200080f0cdf */
[----:B------:R-:W-:-:S04]  /*91b0*/  IMAD.WIDE.U32 R218, R220, UR28, R16 ;  /* 0x0000001cdcda7c25 */ /* 0x000fc8000f8e0010 */
[----:B------:R-:W-:Y:S01]  /*91c0*/  IMAD.IADD R222, R219, 0x1, R222 ;  /* 0x00000001dbde7824 */ /* 0x000fe200078e02de */
[----:B------:R-:W-:-:S04]  /*91d0*/  LEA R228, P0, R218, UR30, 0x1 ;  /* 0x0000001edae47c11 */ /* 0x000fc8000f8008ff */
[----:B------:R-:W-:Y:S02]  /*91e0*/  LEA.HI.X R229, R218, UR31, R222, 0x1, P0 ;  /* 0x0000001fdae57c11 */ /* 0x000fe400080f0cde */
[----:B------:R-:W-:-:S04]  /*91f0*/  LEA R218, P0, R241, UR30, 0x1 ;  /* 0x0000001ef1da7c11 */ /* 0x000fc8000f8008ff */
[----:B------:R-:W-:Y:S02]  /*9200*/  LEA.HI.X R219, R241, UR31, R247, 0x1, P0 ;  /* 0x0000001ff1db7c11 */ /* 0x000fe400080f0cf7 */
[----:B------:R-:W-:-:S04]  /*9210*/  LEA R220, P0, R240, UR30, 0x1 ;  /* 0x0000001ef0dc7c11 */ /* 0x000fc8000f8008ff */
[----:B------:R-:W-:Y:S02]  /*9220*/  LEA.HI.X R221, R240, UR31, R246, 0x1, P0 ;  /* 0x0000001ff0dd7c11 */ /* 0x000fe400080f0cf6 */
[----:B------:R-:W-:-:S04]  /*9230*/  LEA R222, P0, R239, UR30, 0x1 ;  /* 0x0000001eefde7c11 */ /* 0x000fc8000f8008ff */
[----:B------:R-:W-:Y:S02]  /*9240*/  LEA.HI.X R223, R239, UR31, R245, 0x1, P0 ;  /* 0x0000001fefdf7c11 */ /* 0x000fe400080f0cf5 */
[----:B------:R-:W-:-:S05]  /*9250*/  IADD3 R224, P0, R18, R224, RZ ;  /* 0x000000e012e07210 */ /* 0x000fca0007f1e0ff */
[----:B------:R-:W-:Y:S01]  /*9260*/  IMAD.X R19, R237, 0x1, R17, P0 ;  /* 0x00000001ed137824 */ /* 0x000fe200000e0611 */
[----:B------:R-:W-:-:S05]  /*9270*/  IADD3 R22, P0, R18, R22, RZ ;  /* 0x0000001612167210 */ /* 0x000fca0007f1e0ff */
[----:B------:R-:W-:Y:S01]  /*9280*/  IMAD.X R23, R235, 0x1, R17, P0 ;  /* 0x00000001eb177824 */ /* 0x000fe200000e0611 */
[----:B------:R-:W-:-:S05]  /*9290*/  IADD3 R15, P0, R18, R14, RZ ;  /* 0x0000000e120f7210 */ /* 0x000fca0007f1e0ff */
[----:B------:R-:W-:Y:S01]  /*92a0*/  IMAD.X R16, R226, 0x1, R17, P0 ;  /* 0x00000001e2107824 */ /* 0x000fe200000e0611 */
        /* <DEDUP_REMOVED lines=12> */
[----:B------:R-:W-:-:S13]  /*9370*/  ISETP.GT.AND P0, PT, R0, RZ, P1 ;  /* 0x000000ff0000720c */ /* 0x000fda0000f04270 */
[----:B------:R-:W-:Y:S05]  /*9380*/  @!P0 BRA `(.L_x_101) ;  /* 0x0000000000048947 */ /* 0x000fea0003800000 */
[----:B------:R2:W5:Y:S02]  /*9390*/  LDG.E.LTC128B.U16 R217, desc[UR24][R10.64+0xa2] ;  /* 0x0000a2180ad97981 */ /* 0x000564000c1e1520 */
.L_x_101:
[----:B------:R-:W-:Y:S05]  /*93a0*/  BSYNC B0 ;  /* 0x0000000000007941 */ /* 0x000fea0003800000 */
.L_x_100:
        /* <DEDUP_REMOVED lines=10> */
.L_x_103:
[----:B------:R-:W-:Y:S05]  /*9450*/  BSYNC B0 ;  /* 0x0000000000007941 */ /* 0x000fea0003800000 */
.L_x_102:
        /* <DEDUP_REMOVED lines=10> */
.L_x_105:
[----:B------:R-:W-:Y:S05]  /*9500*/  BSYNC B0 ;  /* 0x0000000000007941 */ /* 0x000fea0003800000 */
.L_x_104:
        /* <DEDUP_REMOVED lines=13> */
.L_x_107:
[----:B------:R-:W-:Y:S05]  /*95e0*/  BSYNC B0 ;  /* 0x0000000000007941 */ /* 0x000fea0003800000 */
.L_x_106:
        /* <DEDUP_REMOVED lines=13> */
.L_x_109:
[----:B------:R-:W-:Y:S05]  /*96c0*/  BSYNC B0 ;  /* 0x0000000000007941 */ /* 0x000fea0003800000 */
.L_x_108:
        /* <DEDUP_REMOVED lines=10> */
.L_x_111:
[----:B------:R-:W-:Y:S05]  /*9770*/  BSYNC B0 ;  /* 0x0000000000007941 */ /* 0x000fea0003800000 */
.L_x_110:
        /* <DEDUP_REMOVED lines=10> */
.L_x_113:
[----:B------:R-:W-:Y:S05]  /*9820*/  BSYNC B0 ;  /* 0x0000000000007941 */ /* 0x000fea0003800000 */
.L_x_112:
        /* <DEDUP_REMOVED lines=13> */
.L_x_115:
[----:B------:R-:W-:Y:S05]  /*9900*/  BSYNC B0 ;  /* 0x0000000000007941 */ /* 0x000fea0003800000 */
.L_x_114:
        /* <DEDUP_REMOVED lines=13> */
.L_x_117:
[----:B------:R-:W-:Y:S05]  /*99e0*/  BSYNC B0 ;  /* 0x0000000000007941 */ /* 0x000fea0003800000 */
.L_x_116:
        /* <DEDUP_REMOVED lines=10> */
.L_x_119:
[----:B------:R-:W-:Y:S05]  /*9a90*/  BSYNC B0 ;  /* 0x0000000000007941 */ /* 0x000fea0003800000 */
.L_x_118:
        /* <DEDUP_REMOVED lines=10> */
.L_x_121:
[----:B------:R-:W-:Y:S05]  /*9b40*/  BSYNC B0 ;  /* 0x0000000000007941 */ /* 0x000fea0003800000 */
.L_x_120:
        /* <DEDUP_REMOVED lines=13> */
.L_x_123:
[----:B------:R-:W-:Y:S05]  /*9c20*/  BSYNC B0 ;  /* 0x0000000000007941 */ /* 0x000fea0003800000 */
.L_x_122:
        /* <DEDUP_REMOVED lines=13> */
.L_x_125:
[----:B------:R-:W-:Y:S05]  /*9d00*/  BSYNC B0 ;  /* 0x0000000000007941 */ /* 0x000fea0003800000 */
.L_x_124:
        /* <DEDUP_REMOVED lines=10> */
.L_x_127:
[----:B------:R-:W-:Y:S05]  /*9db0*/  BSYNC B0 ;  /* 0x0000000000007941 */ /* 0x000fea0003800000 */
.L_x_126:
        /* <DEDUP_REMOVED lines=10> */
.L_x_129:
[----:B------:R-:W-:Y:S05]  /*9e60*/  BSYNC B0 ;  /* 0x0000000000007941 */ /* 0x000fea0003800000 */
.L_x_128:
[----:B------:R-:W3:Y:S01]  /*9e70*/  LDL.LU R235, [R1+0xdc] ;  /* 0x0000dc0001eb7983 */ /* 0x000ee20000300800 */
[----:B-----5:R-:W-:Y:S01]  /*9e80*/  HADD2.F32 R234, -RZ, R217.H0_H0 ;  /* 0x200000d9ffea7230 */ /* 0x020fe20000004100 */
[----:B------:R-:W-:Y:S01]  /*9e90*/  ISETP.GT.AND P3, PT, R3, 0x70, PT ;  /* 0x000000700300780c */ /* 0x000fe20003f64270 */
[----:B------:R-:W-:Y:S03]  /*9ea0*/  BSSY B0, `(.L_x_130) ;  /* 0x0000008000007945 */ /* 0x000fe60003800000 */
[----:B------:R-:W-:-:S04]  /*9eb0*/  FMUL R234, R234, UR8 ;  /* 0x00000008eaea7c20 */ /* 0x000fc80008400000 */
[----:B---3--:R-:W-:-:S05]  /*9ec0*/  FFMA R234, R235, UR13, R234 ;  /* 0x0000000debea7c23 */ /* 0x008fca00080000ea */
[----:B------:R-:W-:-:S05]  /*9ed0*/  F2FP.F16.F32.PACK_AB R234, RZ, R234 ;  /* 0x000000eaffea723e */ /* 0x000fca00000000ff */
[----:B------:R3:W-:Y:S01]  /*9ee0*/  @P0 STG.E.U16 desc[UR24][R6.64+0xd2], R234 ;  /* 0x0000d2ea06000986 */ /* 0x0007e2000c101518 */
[----:B------:R-:W-:-:S13]  /*9ef0*/  ISETP.GT.AND P0, PT, R0, RZ, P3 ;  /* 0x000000ff0000720c */ /* 0x000fda0001f04270 */
[----:B---3--:R-:W-:Y:S05]  /*9f00*/  @!P0 BRA `(.L_x_131) ;  /* 0x0000000000048947 */ /* 0x008fea0003800000 */
[----:B------:R3:W5:Y:S02]  /*9f10*/  LDG.E.LTC128B.U16 R217, desc[UR24][R10.64+0xe0] ;  /* 0x0000e0180ad97981 */ /* 0x000764000c1e1520 */
.L_x_131:
[----:B------:R-:W-:Y:S05]  /*9f20*/  BSYNC B0 ;  /* 0x0000000000007941 */ /* 0x000fea0003800000 */
.L_x_130:
[----:B------:R-:W2:Y:S01]  /*9f30*/  LDL.LU R235, [R1+0xe0] ;  /* 0x0000e00001eb7983 */ /* 0x000ea20000300800 */
[----:B-----5:R-:W-:Y:S01]  /*9f40*/  HADD2.F32 R234, -RZ, R217.H0_H0 ;  /* 0x200000d9ffea7230 */ /* 0x020fe20000004100 */
[----:B------:R-:W-:Y:S01]  /*9f50*/  ISETP.GT.AND P2, PT, R3, 0x71, PT ;  /* 0x000000710300780c */ /* 0x000fe20003f44270 */
[----:B------:R-:W-:Y:S03]  /*9f60*/  BSSY B0, `(.L_x_132) ;  /* 0x0000008000007945 */ /* 0x000fe60003800000 */
[----:B------:R-:W-:-:S04]  /*9f70*/  FMUL R234, R234, UR8 ;  /* 0x00000008eaea7c20 */ /* 0x000fc80008400000 */
[----:B--2---:R-:W-:-:S05]  /*9f80*/  FFMA R234, R235, UR13, R234 ;  /* 0x0000000debea7c23 */ /* 0x004fca00080000ea */
[----:B------:R-:W-:-:S05]  /*9f90*/  F2FP.F16.F32.PACK_AB R234, RZ, R234 ;  /* 0x000000eaffea723e */ /* 0x000fca00000000ff */
[----:B------:R2:W-:Y:S01]  /*9fa0*/  @P0 STG.E.U16 desc[UR24][R4.64+0xe0], R234 ;  /* 0x0000e0ea04000986 */ /* 0x0005e2000c101518 */
[----:B------:R-:W-:-:S13]  /*9fb0*/  ISETP.GT.AND P0, PT, R0, RZ, P2 ;  /* 0x000000ff0000720c */ /* 0x000fda0001704270 */
[----:B--2---:R-:W-:Y:S05]  /*9fc0*/  @!P0 BRA `(.L_x_133) ;  /* 0x0000000000048947 */ /* 0x004fea0003800000 */
[----:B------:R2:W5:Y:S02]  /*9fd0*/  LDG.E.LTC128B.U16 R217, desc[UR24][R10.64+0xe2] ;  /* 0x0000e2180ad97981 */ /* 0x000564000c1e1520 */
.L_x_133:
[----:B------:R-:W-:Y:S05]  /*9fe0*/  BSYNC B0 ;  /* 0x0000000000007941 */ /* 0x000fea0003800000 */
.L_x_132:
        /* <DEDUP_REMOVED lines=10> */
.L_x_135:
[----:B------:R-:W-:Y:S05]  /*a090*/  BSYNC B0 ;  /* 0x0000000000007941 */ /* 0x000fea0003800000 */
.L_x_134:
        /* <DEDUP_REMOVED lines=10> */
.L_x_137:
[----:B------:R-:W-:Y:S05]  /*a140*/  BSYNC B0 ;  /* 0x0000000000007941 */ /* 0x000fea0003800000 */
.L_x_136:
        /* <DEDUP_REMOVED lines=11> */
.L_x_139:
[----:B------:R-:W-:Y:S05]  /*a200*/  BSYNC B0 ;  /* 0x0000000000007941 */ /* 0x000fea0003800000 */
.L_x_138:
[----:B------:R-:W2:Y:S01]  /*a210*/  LDL.LU R235, [R1+0xf0] ;  /* 0x0000f00001eb7983 */ /* 0x000ea20000300800 */
[----:B-----5:R-:W-:Y:S01]  /*a220*/  HADD2.F32 R234, -RZ, R217.H0_H0 ;  /* 0x200000d9ffea7230 */ /* 0x020fe20000004100 */
[----:B------:R-:W-:Y:S04]  /*a230*/  BSSY B0, `(.L_x_140) ;  /* 0x0000009000007945 */ /* 0x000fe80003800000 */
[----:B------:R-:W-:-:S04]  /*a240*/  FMUL R234, R234, UR8 ;  /* 0x00000008eaea7c20 */ /* 0x000fc80008400000 */
[----:B--2---:R-:W-:-:S05]  /*a250*/  FFMA R234, R235, UR13, R234 ;  /* 0x0000000debea7c23 */ /* 0x004fca00080000ea */
[----:B------:R-:W-:-:S05]  /*a260*/  F2FP.F16.F32.PACK_AB R234, RZ, R234 ;  /* 0x000000eaffea723e */ /* 0x000fca00000000ff */
[----:B------:R2:W-:Y:S01]  /*a270*/  @P0 STG.E.U16 desc[UR24][R4.64+0xf0], R234 ;  /* 0x0000f0ea04000986 */ /* 0x0005e2000c101518 */
[----:B------:R-:W-:-:S04]  /*a280*/  ISETP.GT.AND P0, PT, R3, 0x79, PT ;  /* 0x000000790300780c */ /* 0x000fc80003f04270 */
[----:B------:R-:W-:-:S13]  /*a290*/  ISETP.GT.AND P4, PT, R0, RZ, P0 ;  /* 0x000000ff0000720c */ /* 0x000fda0000784270 */
[----:B--2---:R-:W-:Y:S05]  /*a2a0*/  @!P4 BRA `(.L_x_141) ;  /* 0x000000000004c947 */ /* 0x004fea0003800000 */
[----:B------:R2:W5:Y:S02]  /*a2b0*/  LDG.E.LTC128B.U16 R217, desc[UR24][R10.64+0xf2] ;  /* 0x0000f2180ad97981 */ /* 0x000564000c1e1520 */
.L_x_141:
[----:B------:R-:W-:Y:S05]  /*a2c0*/  BSYNC B0 ;  /* 0x0000000000007941 */ /* 0x000fea0003800000 */
.L_x_140:
[----:B-1234-:R-:W2:Y:S01]  /*a2d0*/  LDL.LU R10, [R1+0xf4] ;  /* 0x0000f400010a7983 */ /* 0x01eea20000300800 */
[----:B-----5:R-:W-:Y:S01]  /*a2e0*/  HADD2.F32 R3, -RZ, R217.H0_H0 ;  /* 0x200000d9ff037230 */ /* 0x020fe20000004100 */
[----:B------:R-:W-:Y:S04]  /*a2f0*/  BSSY B0, `(.L_x_142) ;  /* 0x0000008000007945 */ /* 0x000fe80003800000 */
[----:B------:R-:W-:-:S04]  /*a300*/  FMUL R3, R3, UR8 ;  /* 0x0000000803037c20 */ /* 0x000fc80008400000 */
[----:B--2---:R-:W-:-:S05]  /*a310*/  FFMA R3, R10, UR13, R3 ;  /* 0x0000000d0a037c23 */ /* 0x004fca0008000003 */
[----:B------:R-:W-:-:S05]  /*a320*/  F2FP.F16.F32.PACK_AB R3, RZ, R3 ;  /* 0x00000003ff03723e */ /* 0x000fca00000000ff */
[----:B------:R1:W-:Y:S01]  /*a330*/  @P4 STG.E.U16 desc[UR24][R4.64+0xf2], R3 ;  /* 0x0000f20304004986 */ /* 0x0003e2000c101518 */
[----:B------:R-:W-:-:S13]  /*a340*/  ISETP.GT.AND P4, PT, R0, 0x8, P1 ;  /* 0x000000080000780c */ /* 0x000fda0000f84270 */
[----:B-1----:R-:W-:Y:S05]  /*a350*/  @!P4 BRA `(.L_x_143) ;  /* 0x000000000004c947 */ /* 0x002fea0003800000 */
[----:B------:R1:W5:Y:S02]  /*a360*/  LDG.E.LTC128B.U16 R217, desc[UR24][R8.64+0xf0] ;  /* 0x0000f01808d97981 */ /* 0x000364000c1e1520 */
.L_x_143:
[----:B------:R-:W-:Y:S05]  /*a370*/  BSYNC B0 ;  /* 0x0000000000007941 */ /* 0x000fea0003800000 */
.L_x_142:
        /* <DEDUP_REMOVED lines=10> */
.L_x_145:
[----:B------:R-:W-:Y:S05]  /*a420*/  BSYNC B0 ;  /* 0x0000000000007941 */ /* 0x000fea0003800000 */
.L_x_144:
[----:B012---:R-:W2:Y:S01]  /*a430*/  LDL.LU R8, [R1+0xfc] ;  /* 0x0000fc0001087983 */ /* 0x007ea20000300800 */
[----:B-----5:R-:W-:Y:S02]  /*a440*/  HADD2.F32 R3, -RZ, R217.H0_H0 ;  /* 0x200000d9ff037230 */ /* 0x020fe40000004100 */
[----:B------:R-:W-:-:S03]  /*a450*/  @P4 IMAD.MOV.U32 R9, RZ, RZ, R7 ;  /* 0x000000ffff094224 */ /* 0x000fc600078e0007 */
[----:B------:R-:W-:-:S04]  /*a460*/  FMUL R3, R3, UR8 ;  /* 0x0000000803037c20 */ /* 0x000fc80008400000 */
[----:B--2---:R-:W-:Y:S01]  /*a470*/  FFMA R3, R8, UR13, R3 ;  /* 0x0000000d08037c23 */ /* 0x004fe20008000003 */
[----:B------:R-:W-:-:S04]  /*a480*/  @P4 IMAD.MOV.U32 R8, RZ, RZ, R6 ;  /* 0x000000ffff084224 */ /* 0x000fc800078e0006 */
[----:B------:R-:W-:-:S04]  /*a490*/  F2FP.F16.F32.PACK_AB R3, RZ, R3 ;  /* 0x00000003ff03723e */ /* 0x000fc800000000ff */
[----:B------:R-:W-:-:S05]  /*a4a0*/  PRMT R10, R3, 0x7610, R10 ;  /* 0x00007610030a7816 */ /* 0x000fca000000000a */
[----:B------:R0:W-:Y:S01]  /*a4b0*/  @P4 STG.E.U16 desc[UR24][R8.64+0xf2], R10 ;  /* 0x0000f20a08004986 */ /* 0x0001e2000c101518 */
[----:B------:R-:W-:-:S04]  /*a4c0*/  IADD3 R6, P4, R4, UR16, RZ ;  /* 0x0000001004067c10 */ /* 0x000fc8000ff9e0ff */
[----:B------:R-:W-:Y:S02]  /*a4d0*/  IADD3.X R7, R5, UR22, RZ, P4, !PT ;  /* 0x0000001605077c10 */ /* 0x000fe4000a7fe4ff */
[----:B------:R-:W-:-:S13]  /*a4e0*/  ISETP.GT.AND P4, PT, R0, 0x40, P5 ;  /* 0x000000400000780c */ /* 0x000fda0002f84270 */
[----:B------:R-:W2:Y:S01]  /*a4f0*/  @P4 LDG.E.LTC128B.U16 R217, desc[UR24][R232.64] ;  /* 0x00000018e8d94981 */ /* 0x000ea2000c1e1520 */
[----:B------:R-:W-:Y:S01]  /*a500*/  BSSY B0, `(.L_x_146) ;  /* 0x000000a000007945 */ /* 0x000fe20003800000 */
[----:B--2---:R-:W-:-:S05]  /*a510*/  HADD2.F32 R3, -RZ, R217.H0_H0 ;  /* 0x200000d9ff037230 */ /* 0x004fca0000004100 */
[----:B------:R-:W-:-:S04]  /*a520*/  FMUL R3, R3, UR8 ;  /* 0x0000000803037c20 */ /* 0x000fc80008400000 */
[----:B------:R-:W-:-:S05]  /*a530*/  FFMA R3, R152, UR13, R3 ;  /* 0x0000000d98037c23 */ /* 0x000fca0008000003 */
[----:B------:R-:W-:-:S05]  /*a540*/  F2FP.F16.F32.PACK_AB R3, RZ, R3 ;  /* 0x00000003ff03723e */ /* 0x000fca00000000ff */
[----:B------:R0:W-:Y:S01]  /*a550*/  @P4 STG.E.U16 desc[UR24][R6.64], R3 ;  /* 0x0000000306004986 */ /* 0x0001e2000c101518 */
[----:B------:R-:W-:-:S04]  /*a560*/  LOP3.LUT P4, RZ, R2, 0x2, RZ, 0xc0, !PT ;  /* 0x0000000202ff7812 */ /* 0x000fc8000788c0ff */
[----:B------:R-:W-:-:S13]  /*a570*/  ISETP.GT.AND P4, PT, R0, 0x40, P4 ;  /* 0x000000400000780c */ /* 0x000fda0002784270 */
[----:B0-----:R-:W-:Y:S05]  /*a580*/  @!P4 BRA `(.L_x_147) ;  /* 0x000000000004c947 */ /* 0x001fea0003800000 */
[----:B------:R0:W5:Y:S02]  /*a590*/  LDG.E.LTC128B.U16 R217, desc[UR24][R218.64+0x2] ;  /* 0x00000218dad97981 */ /* 0x000164000c1e1520 */
.L_x_147:
[----:B------:R-:W-:Y:S05]  /*a5a0*/  BSYNC B0 ;  /* 0x0000000000007941 */ /* 0x000fea0003800000 */
.L_x_146:
[----:B-----5:R-:W-:Y:S01]  /*a5b0*/  HADD2.F32 R3, -RZ, R217.H0_H0 ;  /* 0x200000d9ff037230 */ /* 0x020fe20000004100 */
[----:B------:R-:W-:Y:S04]  /*a5c0*/  BSSY B0, `(.L_x_148) ;  /* 0x000000b000007945 */ /* 0x000fe80003800000 */
[----:B------:R-:W-:-:S04]  /*a5d0*/  FMUL R8, R3, UR8 ;  /* 0x0000000803087c20 */ /* 0x000fc80008400000 */
[----:B------:R-:W-:-:S05]  /*a5e0*/  FFMA R8, R153, UR13, R8 ;  /* 0x0000000d99087c23 */ /* 0x000fca0008000008 */
[----:B------:R-:W-:-:S04]  /*a5f0*/  F2FP.F16.F32.PACK_AB R8, RZ, R8 ;  /* 0x00000008ff08723e */ /* 0x000fc800000000ff */
[----:B------:R-:W-:-:S05]  /*a600*/  PRMT R3, R8, 0x7610, R3 ;  /* 0x0000761008037816 */ /* 0x000fca0000000003 */
[----:B------:R1:W-:Y:S01]  /*a610*/  @P4 STG.E.U16 desc[UR24][R6.64+0x2], R3 ;  /* 0x0000020306004986 */ /* 0x0003e2000c101518 */
[----:B------:R-:W-:-:S04]  /*a620*/  IADD3 R8, P4, R6, UR23, RZ ;  /* 0x0000001706087c10 */ /* 0x000fc8000ff9e0ff */
[----:B------:R-:W-:Y:S02]  /*a630*/  IADD3.X R9, R7, UR6, RZ, P4, !PT ;  /* 0x0000000607097c10 */ /* 0x000fe4000a7fe4ff */
[----:B------:R-:W-:-:S13]  /*a640*/  ISETP.GT.AND P4, PT, R0, 0x48, P5 ;  /* 0x000000480000780c */ /* 0x000fda0002f84270 */
[----:B-1----:R-:W-:Y:S05]  /*a650*/  @!P4 BRA `(.L_x_149) ;  /* 0x000000000004c947 */ /* 0x002fea0003800000 */
[----:B------:R1:W5:Y:S02]  /*a660*/  LDG.E.LTC128B.U16 R217, desc[UR24][R226.64] ;  /* 0x00000018e2d97981 */ /* 0x000364000c1e1520 */
.L_x_149:
[----:B------:R-:W-:Y:S05]  /*a670*/  BSYNC B0 ;  /* 0x0000000000007941 */ /* 0x000fea0003800000 */
.L_x_148:
[----:B-----5:R-:W-:Y:S01]  /*a680*/  HADD2.F32 R3, -RZ, R217.H0_H0 ;  /* 0x200000d9ff037230 */ /* 0x020fe20000004100 */
[----:B------:R-:W-:Y:S04]  /*a690*/  BSSY B0, `(.L_x_150) ;  /* 0x000000b000007945 */ /* 0x000fe80003800000 */
[----:B------:R-:W-:-:S04]  /*a6a0*/  FMUL R3, R3, UR8 ;  /* 0x0000000803037c20 */ /* 0x000fc80008400000 */
[----:B------:R-:W-:-:S05]  /*a6b0*/  FFMA R3, R154, UR13, R3 ;  /* 0x0000000d9a037c23 */ /* 0x000fca0008000003 */
[----:B------:R-:W-:-:S05]  /*a6c0*/  F2FP.F16.F32.PACK_AB R3, RZ, R3 ;  /* 0x00000003ff03723e */ /* 0x000fca00000000ff */
[----:B------:R2:W-:Y:S01]  /*a6d0*/  @P4 STG.E.U16 desc[UR24][R8.64], R3 ;  /* 0x0000000308004986 */ /* 0x0005e2000c101518 */
[----:B------:R-:W-:-:S04]  /*a6e0*/  IADD3 R10, P4, R6, UR23, RZ ;  /* 0x00000017060a7c10 */ /* 0x000fc8000ff9e0ff */
[----:B------:R-:W-:Y:S02]  /*a6f0*/  IADD3.X R11, R7, UR6, RZ, P4, !PT ;  /* 0x00000006070b7c10 */ /* 0x000fe4000a7fe4ff */
[----:B------:R-:W-:-:S04]  /*a700*/  LOP3.LUT P4, RZ, R2, 0x2, RZ, 0xc0, !PT ;  /* 0x0000000202ff7812 */ /* 0x000fc8000788c0ff */
[----:B------:R-:W-:-:S13]  /*a710*/  ISETP.GT.AND P4, PT, R0, 0x48, P4 ;  /* 0x000000480000780c */ /* 0x000fda0002784270 */
[----:B--2---:R-:W-:Y:S05]  /*a720*/  @!P4 BRA `(.L_x_151) ;  /* 0x000000000004c947 */ /* 0x004fea0003800000 */
[----:B------:R2:W5:Y:S02]  /*a730*/  LDG.E.LTC128B.U16 R217, desc[UR24][R16.64+0x2] ;  /* 0x0000021810d97981 */ /* 0x000564000c1e1520 */
.L_x_151:
[----:B------:R-:W-:Y:S05]  /*a740*/  BSYNC B0 ;  /* 0x0000000000007941 */ /* 0x000fea0003800000 */
.L_x_150:
[----:B-----5:R-:W-:Y:S01]  /*a750*/  HADD2.F32 R3, -RZ, R217.H0_H0 ;  /* 0x200000d9ff037230 */ /* 0x020fe20000004100 */
[----:B------:R-:W-:Y:S04]  /*a760*/  BSSY B0, `(.L_x_152) ;  /* 0x0000009000007945 */ /* 0x000fe80003800000 */
[----:B------:R-:W-:-:S04]  /*a770*/  FMUL R8, R3, UR8 ;  /* 0x0000000803087c20 */ /* 0x000fc80008400000 */
[----:B------:R-:W-:-:S05]  /*a780*/  FFMA R8, R155, UR13, R8 ;  /* 0x0000000d9b087c23 */ /* 0x000fca0008000008 */
[----:B------:R-:W-:-:S05]  /*a790*/  F2FP.F16.F32.PACK_AB R8, RZ, R8 ;  /* 0x00000008ff08723e */ /* 0x000fca00000000ff */
[----:B------:R3:W-:Y:S01]  /*a7a0*/  @P4 STG.E.U16 desc[UR24][R10.64+0x2], R8 ;  /* 0x000002080a004986 */ /* 0x0007e2000c101518 */
[----:B------:R-:W-:-:S04]  /*a7b0*/  LOP3.LUT P4, RZ, R2, 0x4, RZ, 0xc0, !PT ;  /* 0x0000000402ff7812 */ /* 0x000fc8000788c0ff */
[----:B------:R-:W-:-:S13]  /*a7c0*/  ISETP.GT.AND P4, PT, R0, 0x40, P4 ;  /* 0x000000400000780c */ /* 0x000fda0002784270 */
[----:B---3--:R-:W-:Y:S05]  /*a7d0*/  @!P4 BRA `(.L_x_153) ;  /* 0x000000000004c947 */ /* 0x008fea0003800000 */
[----:B------:R3:W5:Y:S02]  /*a7e0*/  LDG.E.LTC128B.U16 R217, desc[UR24][R218.64+0x10] ;  /* 0x00001018dad97981 */ /* 0x000764000c1e1520 */
.L_x_153:
[----:B------:R-:W-:Y:S05]  /*a7f0*/  BSYNC B0 ;  /* 0x0000000000007941 */ /* 0x000fea0003800000 */
.L_x_152:
        /* <DEDUP_REMOVED lines=8> */
[----:B----4-:R-:W-:Y:S05]  /*a880*/  @!P4 BRA `(.L_x_155) ;  /* 0x000000000004c947 */ /* 0x010fea0003800000 */
[----:B------:R4:W5:Y:S02]  /*a890*/  LDG.E.LTC128B.U16 R217, desc[UR24][R218.64+0x12] ;  /* 0x00001218dad97981 */ /* 0x000964000c1e1520 */
.L_x_155:
[----:B------:R-:W-:Y:S05]  /*a8a0*/  BSYNC B0 ;  /* 0x0000000000007941 */ /* 0x000fea0003800000 */
.L_x_154:
        /* <DEDUP_REMOVED lines=10> */
.L_x_157:
[----:B------:R-:W-:Y:S05]  /*a950*/  BSYNC B0 ;  /* 0x0000000000007941 */ /* 0x000fea0003800000 */
.L_x_156:
        /* <DEDUP_REMOVED lines=10> */
.L_x_159:
[----:B------:R-:W-:Y:S05]  /*aa00*/  BSYNC B0 ;  /* 0x0000000000007941 */ /* 0x000fea0003800000 */
.L_x_158:
[----:B-----5:R-:W-:Y:S01]  /*aa10*/  HADD2.F32 R3, -RZ, R217.H0_H0 ;  /* 0x200000d9ff037230 */ /* 0x020fe20000004100 */
[----:B------:R-:W-:Y:S01]  /*aa20*/  BSSY B0, `(.L_x_160) ;  /* 0x000000c000007945 */ /* 0x000fe20003800000 */
[----:B------:R-:W-:-:S03]  /*aa30*/  @P4 IMAD.MOV.U32 R9, RZ, RZ, R13 ;  /* 0x000000ffff094224 */ /* 0x000fc600078e000d */
[----:B------:R-:W-:-:S04]  /*aa40*/  FMUL R8, R3, UR8 ;  /* 0x0000000803087c20 */ /* 0x000fc80008400000 */
[----:B------:R-:W-:-:S05]  /*aa50*/  FFMA R8, R159, UR13, R8 ;  /* 0x0000000d9f087c23 */ /* 0x000fca0008000008 */
[----:B------:R-:W-:-:S04]  /*aa60*/  F2FP.F16.F32.PACK_AB R8, RZ, R8 ;  /* 0x00000008ff08723e */ /* 0x000fc800000000ff */
[----:B------:R-:W-:Y:S01]  /*aa70*/  PRMT R3, R8, 0x7610, R3 ;  /* 0x0000761008037816 */ /* 0x000fe20000000003 */
[----:B------:R-:W-:-:S05]  /*aa80*/  @P4 IMAD.MOV.U32 R8, RZ, RZ, R12 ;  /* 0x000000ffff084224 */ /* 0x000fca00078e000c */
[----:B------:R0:W-:Y:S01]  /*aa90*/  @P4 STG.E.U16 desc[UR24][R8.64+0x12], R3 ;  /* 0x0000120308004986 */ /* 0x0001e2000c101518 */
[----:B------:R-:W-:-:S04]  /*aaa0*/  LOP3.LUT P4, RZ, R2, 0x10, RZ, 0xc0, !PT ;  /* 0x0000001002ff7812 */ /* 0x000fc8000788c0ff */
[----:B------:R-:W-:-:S13]  /*aab0*/  ISETP.GT.AND P4, PT, R0, 0x40, P4 ;  /* 0x000000400000780c */ /* 0x000fda0002784270 */
[----:B0-----:R-:W-:Y:S05]  /*aac0*/  @!P4 BRA `(.L_x_161) ;  /* 0x000000000004c947 */ /* 0x001fea0003800000 */
[----:B------:R0:W5:Y:S02]  /*aad0*/  LDG.E.LTC128B.U16 R217, desc[UR24][R218.64+0x20] ;  /* 0x00002018dad97981 */ /* 0x000164000c1e1520 */
.L_x_161:
[----:B------:R-:W-:Y:S05]  /*aae0*/  BSYNC B0 ;  /* 0x0000000000007941 */ /* 0x000fea0003800000 */
.L_x_160:
        /* <DEDUP_REMOVED lines=10> */
.L_x_163:
[----:B------:R-:W-:Y:S05]  /*ab90*/  BSYNC B0 ;  /* 0x0000000000007941 */ /* 0x000fea0003800000 */
.L_x_162:
        /* <DEDUP_REMOVED lines=10> */
.L_x_165:
[----:B------:R-:W-:Y:S05]  /*ac40*/  BSYNC B0 ;  /* 0x0000000000007941 */ /* 0x000fea0003800000 */
.L_x_164:
[----:B-----5:R-:W-:Y:S01]  /*ac50*/  HADD2.F32 R3, -RZ, R217.H0_H0 ;  /* 0x200000d9ff037230 */ /* 0x020fe20000004100 */
[----:B------:R-:W-:Y:S01]  /*ac60*/  BSSY B0, `(.L_x_166) ;  /* 0x000000b000007945 */ /* 0x000fe20003800000 */
[----:B------:R-:W-:Y:S02]  /*ac70*/  @P4 IMAD.MOV.U32 R8, RZ, RZ, R12 ;  /* 0x000000ffff084224 */ /* 0x000fe400078e000c */
[----:B------:R-:W-:Y:S02]  /*ac80*/  @P4 IMAD.MOV.U32 R9, RZ, RZ, R13 ;  /* 0x000000ffff094224 */ /* 0x000fe400078e000d */
        /* <DEDUP_REMOVED lines=8> */
.L_x_167:
[----:B------:R-:W-:Y:S05]  /*ad10*/  BSYNC B0 ;  /* 0x0000000000007941 */ /* 0x000fea0003800000 */
.L_x_166:
        /* <DEDUP_REMOVED lines=13> */
.L_x_169:
[----:B------:R-:W-:Y:S05]  /*adf0*/  BSYNC B0 ;  /* 0x0000000000007941 */ /* 0x000fea0003800000 */
.L_x_168:
        /* <DEDUP_REMOVED lines=10> */
.L_x_171:
[----:B------:R-:W-:Y:S05]  /*aea0*/  BSYNC B0 ;  /* 0x0000000000007941 */ /* 0x000fea0003800000 */
.L_x_170:
        /* <DEDUP_REMOVED lines=10> */
.L_x_173:
[----:B------:R-:W-:Y:S05]  /*af50*/  BSYNC B0 ;  /* 0x0000000000007941 */ /* 0x000fea0003800000 */
.L_x_172:
        /* <DEDUP_REMOVED lines=12> */
.L_x_175:
[----:B------:R-:W-:Y:S05]  /*b020*/  BSYNC B0 ;  /* 0x0000000000007941 */ /* 0x000fea0003800000 */
.L_x_174:
        /* <DEDUP_REMOVED lines=13> */
.L_x_177:
[----:B------:R-:W-:Y:S05]  /*b100*/  BSYNC B0 ;  /* 0x0000000000007941 */ /* 0x000fea0003800000 */
.L_x_176:
        /* <DEDUP_REMOVED lines=10> */
.L_x_179:
[----:B------:R-:W-:Y:S05]  /*b1b0*/  BSYNC B0 ;  /* 0x0000000000007941 */ /* 0x000fea0003800000 */
.L_x_178:
        /* <DEDUP_REMOVED lines=10> */
.L_x_181:
[----:B------:R-:W-:Y:S05]  /*b260*/  BSYNC B0 ;  /* 0x0000000000007941 */ /* 0x000fea0003800000 */
.L_x_180:
        /* <DEDUP_REMOVED lines=12> */
.L_x_183:
[----:B------:R-:W-:Y:S05]  /*b330*/  BSYNC B0 ;  /* 0x0000000000007941 */ /* 0x000fea0003800000 */
.L_x_182:
[----:B-----5:R-:W-:Y:S01]  /*b340*/  HADD2.F32 R3, -RZ, R217.H0_H0 ;  /* 0x200000d9ff037230 */ /* 0x020fe20000004100 */
[----:B------:R-:W-:Y:S01]  /*b350*/  BSSY B0, `(.L_x_184) ;  /* 0x000000c000007945 */ /* 0x000fe20003800000 */
[----:B------:R-:W-:-:S03]  /*b360*/  @P4 IMAD.MOV.U32 R9, RZ, RZ, R13 ;  /* 0x000000ffff094224 */ /* 0x000fc600078e000d */
[----:B------:R-:W-:-:S04]  /*b370*/  FMUL R8, R3, UR8 ;  /* 0x0000000803087c20 */ /* 0x000fc80008400000 */
[----:B------:R-:W-:-:S05]  /*b380*/  FFMA R8, R171, UR13, R8 ;  /* 0x0000000dab087c23 */ /* 0x000fca0008000008 */
[----:B------:R-:W-:-:S04]  /*b390*/  F2FP.F16.F32.PACK_AB R8, RZ, R8 ;  /* 0x00000008ff08723e */ /* 0x000fc800000000ff */
[----:B------:R-:W-:Y:S02]  /*b3a0*/  PRMT R3, R8, 0x7610, R3 ;  /* 0x0000761008037816 */ /* 0x000fe40000000003 */
[----:B------:R-:W-:-:S05]  /*b3b0*/  @P4 MOV R8, R12 ;  /* 0x0000000c00084202 */ /* 0x000fca0000000f00 */
[----:B------:R0:W-:Y:S01]  /*b3c0*/  @P4 STG.E.U16 desc[UR24][R8.64+0x42], R3 ;  /* 0x0000420308004986 */ /* 0x0001e2000c101518 */
[----:B------:R-:W-:-:S04]  /*b3d0*/  LOP3.LUT P4, RZ, R2, 0x200000, RZ, 0xc0, !PT ;  /* 0x0020000002ff7812 */ /* 0x000fc8000788c0ff */
[----:B------:R-:W-:-:S13]  /*b3e0*/  ISETP.GT.AND P4, PT, R0, 0x40, P4 ;  /* 0x000000400000780c */ /* 0x000fda0002784270 */
[----:B0-----:R-:W-:Y:S05]  /*b3f0*/  @!P4 BRA `(.L_x_185) ;  /* 0x000000000004c947 */ /* 0x001fea0003800000 */
[----:B------:R0:W5:Y:S02]  /*b400*/  LDG.E.LTC128B.U16 R217, desc[UR24][R218.64+0x50] ;  /* 0x00005018dad97981 */ /* 0x000164000c1e1520 */
.L_x_185:
[----:B------:R-:W-:Y:S05]  /*b410*/  BSYNC B0 ;  /* 0x0000000000007941 */ /* 0x000fea0003800000 */
.L_x_184:
        /* <DEDUP_REMOVED lines=10> */
.L_x_187:
[----:B------:R-:W-:Y:S05]  /*b4c0*/  BSYNC B0 ;  /* 0x0000000000007941 */ /* 0x000fea0003800000 */
.L_x_186:
        /* <DEDUP_REMOVED lines=10> */
.L_x_189:
[----:B------:R-:W-:Y:S05]  /*b570*/  BSYNC B0 ;  /* 0x0000000000007941 */ /* 0x000fea0003800000 */
.L_x_188:
        /* <DEDUP_REMOVED lines=12> */
.L_x_191:
[----:B------:R-:W-:Y:S05]  /*b640*/  BSYNC B0 ;  /* 0x0000000000007941 */ /* 0x000fea0003800000 */
.L_x_190:
        /* <DEDUP_REMOVED lines=13> */
.L_x_193:
[----:B------:R-:W-:Y:S05]  /*b720*/  BSYNC B0 ;  /* 0x0000000000007941 */ /* 0x000fea0003800000 */
.L_x_192:
        /* <DEDUP_REMOVED lines=10> */
.L_x_195:
[----:B------:R-:W-:Y:S05]  /*b7d0*/  BSYNC B0 ;  /* 0x0000000000007941 */ /* 0x000fea0003800000 */
.L_x_194:
        /* <DEDUP_REMOVED lines=10> */
.L_x_197:
[----:B------:R-:W-:Y:S05]  /*b880*/  BSYNC B0 ;  /* 0x0000000000007941 */ /* 0x000fea0003800000 */
.L_x_196:
        /* <DEDUP_REMOVED lines=12> */
.L_x_199:
[----:B------:R-:W-:Y:S05]  /*b950*/  BSYNC B0 ;  /* 0x0000000000007941 */ /* 0x000fea0003800000 */
.L_x_198:
        /* <DEDUP_REMOVED lines=13> */
.L_x_201:
[----:B------:R-:W-:Y:S05]  /*ba30*/  BSYNC B0 ;  /* 0x0000000000007941 */ /* 0x000fea0003800000 */
.L_x_200:
        /* <DEDUP_REMOVED lines=10> */
.L_x_203:
[----:B------:R-:W-:Y:S05]  /*bae0*/  BSYNC B0 ;  /* 0x0000000000007941 */ /* 0x000fea0003800000 */
.L_x_202:
        /* <DEDUP_REMOVED lines=10> */
.L_x_205:
[----:B------:R-:W-:Y:S05]  /*bb90*/  BSYNC B0 ;  /* 0x0000000000007941 */ /* 0x000fea0003800000 */
.L_x_204:
        /* <DEDUP_REMOVED lines=12> */
.L_x_207:
[----:B------:R-:W-:Y:S05]  /*bc60*/  BSYNC B0 ;  /* 0x0000000000007941 */ /* 0x000fea0003800000 */
.L_x_206:
        /* <DEDUP_REMOVED lines=13> */
.L_x_209:
[----:B------:R-:W-:Y:S05]  /*bd40*/  BSYNC B0 ;  /* 0x0000000000007941 */ /* 0x000fea0003800000 */
.L_x_208:
        /* <DEDUP_REMOVED lines=10> */
.L_x_211:
[----:B------:R-:W-:Y:S05]  /*bdf0*/  BSYNC B0 ;  /* 0x0000000000007941 */ /* 0x000fea0003800000 */
.L_x_210:
        /* <DEDUP_REMOVED lines=10> */
.L_x_213:
[----:B------:R-:W-:Y:S05]  /*bea0*/  BSYNC B0 ;  /* 0x0000000000007941 */ /* 0x000fea0003800000 */
.L_x_212:
        /* <DEDUP_REMOVED lines=12> */
.L_x_215:
[----:B------:R-:W-:Y:S05]  /*bf70*/  BSYNC B0 ;  /* 0x0000000000007941 */ /* 0x000fea0003800000 */
.L_x_214:
        /* <DEDUP_REMOVED lines=13> */
.L_x_217:
[----:B------:R-:W-:Y:S05]  /*c050*/  BSYNC B0 ;  /* 0x0000000000007941 */ /* 0x000fea0003800000 */
.L_x_216:
        /* <DEDUP_REMOVED lines=10> */
.L_x_219:
[----:B------:R-:W-:Y:S05]  /*c100*/  BSYNC B0 ;  /* 0x0000000000007941 */ /* 0x000fea0003800000 */
.L_x_218:
        /* <DEDUP_REMOVED lines=10> */
.L_x_221:
[----:B------:R-:W-:Y:S05]  /*c1b0*/  BSYNC B0 ;  /* 0x0000000000007941 */ /* 0x000fea0003800000 */
.L_x_220:
        /* <DEDUP_REMOVED lines=12> */
.L_x_223:
[----:B------:R-:W-:Y:S05]  /*c280*/  BSYNC B0 ;  /* 0x0000000000007941 */ /* 0x000fea0003800000 */
.L_x_222:
        /* <DEDUP_REMOVED lines=13> */
.L_x_225:
[----:B------:R-:W-:Y:S05]  /*c360*/  BSYNC B0 ;  /* 0x0000000000007941 */ /* 0x000fea0003800000 */
.L_x_224:
        /* <DEDUP_REMOVED lines=10> */
.L_x_227:
[----:B------:R-:W-:Y:S05]  /*c410*/  BSYNC B0 ;  /* 0x0000000000007941 */ /* 0x000fea0003800000 */
.L_x_226:
        /* <DEDUP_REMOVED lines=10> */
.L_x_229:
[----:B------:R-:W-:Y:S05]  /*c4c0*/  BSYNC B0 ;  /* 0x0000000000007941 */ /* 0x000fea0003800000 */
.L_x_228:
        /* <DEDUP_REMOVED lines=12> */
.L_x_231:
[----:B------:R-:W-:Y:S05]  /*c590*/  BSYNC B0 ;  /* 0x0000000000007941 */ /* 0x000fea0003800000 */
.L_x_230:
        /* <DEDUP_REMOVED lines=13> */
.L_x_233:
[----:B------:R-:W-:Y:S05]  /*c670*/  BSYNC B0 ;  /* 0x0000000000007941 */ /* 0x000fea0003800000 */
.L_x_232:
        /* <DEDUP_REMOVED lines=10> */
.L_x_235:
[----:B------:R-:W-:Y:S05]  /*c720*/  BSYNC B0 ;  /* 0x0000000000007941 */ /* 0x000fea0003800000 */
.L_x_234:
        /* <DEDUP_REMOVED lines=10> */
.L_x_237:
[----:B------:R-:W-:Y:S05]  /*c7d0*/  BSYNC B0 ;  /* 0x0000000000007941 */ /* 0x000fea0003800000 */
.L_x_236:
        /* <DEDUP_REMOVED lines=12> */
.L_x_239:
[----:B------:R-:W-:Y:S05]  /*c8a0*/  BSYNC B0 ;  /* 0x0000000000007941 */ /* 0x000fea0003800000 */
.L_x_238:
        /* <DEDUP_REMOVED lines=13> */
.L_x_241:
[----:B------:R-:W-:Y:S05]  /*c980*/  BSYNC B0 ;  /* 0x0000000000007941 */ /* 0x000fea0003800000 */
.L_x_240:
        /* <DEDUP_REMOVED lines=10> */
.L_x_243:
[----:B------:R-:W-:Y:S05]  /*ca30*/  BSYNC B0 ;  /* 0x0000000000007941 */ /* 0x000fea0003800000 */
.L_x_242:
        /* <DEDUP_REMOVED lines=10> */
.L_x_245:
[----:B------:R-:W-:Y:S05]  /*cae0*/  BSYNC B0 ;  /* 0x0000000000007941 */ /* 0x000fea0003800000 */
.L_x_244:
        /* <DEDUP_REMOVED lines=12> */
.L_x_247:
[----:B------:R-:W-:Y:S05]  /*cbb0*/  BSYNC B0 ;  /* 0x0000000000007941 */ /* 0x000fea0003800000 */
.L_x_246:
        /* <DEDUP_REMOVED lines=13> */
.L_x_249:
[----:B------:R-:W-:Y:S05]  /*cc90*/  BSYNC B0 ;  /* 0x0000000000007941 */ /* 0x000fea0003800000 */
.L_x_248:
[----:B-----5:R-:W-:Y:S01]  /*cca0*/  HADD2.F32 R3, -RZ, R217.H0_H0 ;  /* 0x200000d9ff037230 */ /* 0x020fe20000004100 */
[----:B------:R-:W-:Y:S04]  /*ccb0*/  BSSY B0, `(.L_x_250) ;  /* 0x0000008000007945 */ /* 0x000fe80003800000 */
[----:B------:R-:W-:-:S04]  /*ccc0*/  FMUL R3, R3, UR8 ;  /* 0x0000000803037c20 */ /* 0x000fc80008400000 */
[----:B------:R-:W-:-:S05]  /*ccd0*/  FFMA R3, R204, UR13, R3 ;  /* 0x0000000dcc037c23 */ /* 0x000fca0008000003 */
[----:B------:R-:W-:-:S05]  /*cce0*/  F2FP.F16.F32.PACK_AB R3, RZ, R3 ;  /* 0x00000003ff03723e */ /* 0x000fca00000000ff */
[----:B------:R0:W-:Y:S01]  /*ccf0*/  @P4 STG.E.U16 desc[UR24][R6.64+0xd0], R3 ;  /* 0x0000d00306004986 */ /* 0x0001e2000c101518 */
[----:B------:R-:W-:-:S13]  /*cd00*/  ISETP.GT.AND P4, PT, R0, 0x40, P6 ;  /* 0x000000400000780c */ /* 0x000fda0003784270 */
[----:B0-----:R-:W-:Y:S05]  /*cd10*/  @!P4 BRA `(.L_x_251) ;  /* 0x000000000004c947 */ /* 0x001fea0003800000 */
[----:B------:R0:W5:Y:S02]  /*cd20*/  LDG.E.LTC128B.U16 R217, desc[UR24][R218.64+0xd2] ;  /* 0x0000d218dad97981 */ /* 0x000164000c1e1520 */
.L_x_251:
[----:B------:R-:W-:Y:S05]  /*cd30*/  BSYNC B0 ;  /* 0x0000000000007941 */ /* 0x000fea0003800000 */
.L_x_250:
        /* <DEDUP_REMOVED lines=10> */
.L_x_253:
[----:B------:R-:W-:Y:S05]  /*cde0*/  BSYNC B0 ;  /* 0x0000000000007941 */ /* 0x000fea0003800000 */
.L_x_252:
        /* <DEDUP_REMOVED lines=8> */
[----:B------:R-:W-:-:S13]  /*ce70*/  ISETP.GT.AND P4, PT, R0, 0x48, P6 ;  /* 0x000000480000780c */ /* 0x000fda0003784270 */
[----:B0-----:R-:W-:Y:S05]  /*ce80*/  @!P4 BRA `(.L_x_255) ;  /* 0x000000000004c947 */ /* 0x001fea0003800000 */
[----:B------:R0:W5:Y:S02]  /*ce90*/  LDG.E.LTC128B.U16 R217, desc[UR24][R16.64+0xd2] ;  /* 0x0000d21810d97981 */ /* 0x000164000c1e1520 */
.L_x_255:
[----:B------:R-:W-:Y:S05]  /*cea0*/  BSYNC B0 ;  /* 0x0000000000007941 */ /* 0x000fea0003800000 */
.L_x_254:
        /* <DEDUP_REMOVED lines=9> */
[----:B------:R-:W-:-:S13]  /*cf40*/  ISETP.GT.AND P4, PT, R0, 0x40, P3 ;  /* 0x000000400000780c */ /* 0x000fda0001f84270 */
[----:B0-----:R-:W-:Y:S05]  /*cf50*/  @!P4 BRA `(.L_x_257) ;  /* 0x000000000004c947 */ /* 0x001fea0003800000 */
[----:B------:R0:W5:Y:S02]  /*cf60*/  LDG.E.LTC128B.U16 R217, desc[UR24][R218.64+0xe0] ;  /* 0x0000e018dad97981 */ /* 0x000164000c1e1520 */
.L_x_257:
[----:B------:R-:W-:Y:S05]  /*cf70*/  BSYNC B0 ;  /* 0x0000000000007941 */ /* 0x000fea0003800000 */
.L_x_256:
        /* <DEDUP_REMOVED lines=9> */
.L_x_259:
[----:B------:R-:W-:Y:S05]  /*d010*/  BSYNC B0 ;  /* 0x0000000000007941 */ /* 0x000fea0003800000 */
.L_x_258:
        /* <DEDUP_REMOVED lines=9> */
.L_x_261:
[----:B------:R-:W-:Y:S05]  /*d0b0*/  BSYNC B0 ;  /* 0x0000000000007941 */ /* 0x000fea0003800000 */
.L_x_260:
        /* <DEDUP_REMOVED lines=11> */
.L_x_263:
[----:B------:R-:W-:Y:S05]  /*d170*/  BSYNC B0 ;  /* 0x0000000000007941 */ /* 0x000fea0003800000 */
.L_x_262:
        /* <DEDUP_REMOVED lines=9> */
[----:B------:R-:W-:-:S13]  /*d210*/  ISETP.GT.AND P4, PT, R0, 0x40, P1 ;  /* 0x000000400000780c */ /* 0x000fda0000f84270 */
[----:B0-----:R-:W-:Y:S05]  /*d220*/  @!P4 BRA `(.L_x_265) ;  /* 0x000000000004c947 */ /* 0x001fea0003800000 */
[----:B------:R0:W5:Y:S02]  /*d230*/  LDG.E.LTC128B.U16 R217, desc[UR24][R218.64+0xf0] ;  /* 0x0000f018dad97981 */ /* 0x000164000c1e1520 */
.L_x_265:
[----:B------:R-:W-:Y:S05]  /*d240*/  BSYNC B0 ;  /* 0x0000000000007941 */ /* 0x000fea0003800000 */
.L_x_264:
        /* <DEDUP_REMOVED lines=9> */
.L_x_267:
[----:B------:R-:W-:Y:S05]  /*d2e0*/  BSYNC B0 ;  /* 0x0000000000007941 */ /* 0x000fea0003800000 */
.L_x_266:
        /* <DEDUP_REMOVED lines=9> */
.L_x_269:
[----:B------:R-:W-:Y:S05]  /*d380*/  BSYNC B0 ;  /* 0x0000000000007941 */ /* 0x000fea0003800000 */
.L_x_268:
        /* <DEDUP_REMOVED lines=11> */
.L_x_271:
[----:B------:R-:W-:Y:S05]  /*d440*/  BSYNC B0 ;  /* 0x0000000000007941 */ /* 0x000fea0003800000 */
.L_x_270:
[----:B-----5:R-:W-:-:S05]  /*d450*/  HADD2.F32 R3, -RZ, R217.H0_H0 ;  /* 0x200000d9ff037230 */ /* 0x020fca0000004100 */
[----:B------:R-:W-:-:S04]  /*d460*/  FMUL R6, R3, UR8 ;  /* 0x0000000803067c20 */ /* 0x000fc80008400000 */
[----:B------:R-:W-:-:S05]  /*d470*/  FFMA R6, R215, UR13, R6 ;  /* 0x0000000dd7067c23 */ /* 0x000fca0008000006 */
[----:B------:R-:W-:-:S04]  /*d480*/  F2FP.F16.F32.PACK_AB R6, RZ, R6 ;  /* 0x00000006ff06723e */ /* 0x000fc800000000ff */
[----:B------:R-:W-:-:S05]  /*d490*/  PRMT R7, R6, 0x7610, R7 ;  /* 0x0000761006077816 */ /* 0x000fca0000000007 */
[----:B------:R1:W-:Y:S01]  /*d4a0*/  @P4 STG.E.U16 desc[UR24][R12.64+0xf2], R7 ;  /* 0x0000f2070c004986 */ /* 0x0003e2000c101518 */
[----:B------:R-:W-:-:S04]  /*d4b0*/  IADD3 R6, P4, R4, UR9, RZ ;  /* 0x0000000904067c10 */ /* 0x000fc8000ff9e0ff */
[----:B-1----:R-:W-:Y:S02]  /*d4c0*/  IADD3.X R7, R5, UR15, RZ, P4, !PT ;  /* 0x0000000f05077c10 */ /* 0x002fe4000a7fe4ff */
        /* <DEDUP_REMOVED lines=10> */
[----:B-1----:R-:W-:Y:S05]  /*d570*/  @!P4 BRA `(.L_x_273) ;  /* 0x000000000004c947 */ /* 0x002fea0003800000 */
[----:B------:R1:W5:Y:S02]  /*d580*/  LDG.E.LTC128B.U16 R217, desc[UR24][R220.64+0x2] ;  /* 0x00000218dcd97981 */ /* 0x000364000c1e1520 */
.L_x_273:
[----:B------:R-:W-:Y:S05]  /*d590*/  BSYNC B0 ;  /* 0x0000000000007941 */ /* 0x000fea0003800000 */
.L_x_272:
        /* <DEDUP_REMOVED lines=10> */
[----:B--2---:R-:W-:Y:S05]  /*d640*/  @!P4 BRA `(.L_x_275) ;  /* 0x000000000004c947 */ /* 0x004fea0003800000 */
[----:B------:R2:W5:Y:S02]  /*d650*/  LDG.E.LTC128B.U16 R217, desc[UR24][R224.64] ;  /* 0x00000018e0d97981 */ /* 0x000564000c1e1520 */
.L_x_275:
[----:B------:R-:W-:Y:S05]  /*d660*/  BSYNC B0 ;  /* 0x0000000000007941 */ /* 0x000fea0003800000 */
.L_x_274:
        /* <DEDUP_REMOVED lines=10> */
[----:B0-----:R-:W-:Y:S05]  /*d710*/  @!P4 BRA `(.L_x_277) ;  /* 0x000000000004c947 */ /* 0x001fea0003800000 */
[----:B------:R0:W5:Y:S02]  /*d720*/  LDG.E.LTC128B.U16 R217, desc[UR24][R18.64+0x2] ;  /* 0x0000021812d97981 */ /* 0x000164000c1e1520 */
.L_x_277:
[----:B------:R-:W-:Y:S05]  /*d730*/  BSYNC B0 ;  /* 0x0000000000007941 */ /* 0x000fea0003800000 */
.L_x_276:
        /* <DEDUP_REMOVED lines=10> */
.L_x_279:
[----:B------:R-:W-:Y:S05]  /*d7e0*/  BSYNC B0 ;  /* 0x0000000000007941 */ /* 0x000fea0003800000 */
.L_x_278:
        /* <DEDUP_REMOVED lines=10> */
.L_x_281:
[----:B------:R-:W-:Y:S05]  /*d890*/  BSYNC B0 ;  /* 0x0000000000007941 */ /* 0x000fea0003800000 */
.L_x_280:
        /* <DEDUP_REMOVED lines=10> */
.L_x_283:
[----:B------:R-:W-:Y:S05]  /*d940*/  BSYNC B0 ;  /* 0x0000000000007941 */ /* 0x000fea0003800000 */
.L_x_282:
        /* <DEDUP_REMOVED lines=10> */
.L_x_285:
[----:B------:R-:W-:Y:S05]  /*d9f0*/  BSYNC B0 ;  /* 0x0000000000007941 */ /* 0x000fea0003800000 */
.L_x_284:
        /* <DEDUP_REMOVED lines=13> */
.L_x_287:
[----:B------:R-:W-:Y:S05]  /*dad0*/  BSYNC B0 ;  /* 0x0000000000007941 */ /* 0x000fea0003800000 */
.L_x_286:
        /* <DEDUP_REMOVED lines=10> */
.L_x_289:
[----:B------:R-:W-:Y:S05]  /*db80*/  BSYNC B0 ;  /* 0x0000000000007941 */ /* 0x000fea0003800000 */
.L_x_288:
        /* <DEDUP_REMOVED lines=10> */
.L_x_291:
[----:B------:R-:W-:Y:S05]  /*dc30*/  BSYNC B0 ;  /* 0x0000000000007941 */ /* 0x000fea0003800000 */
.L_x_290:
        /* <DEDUP_REMOVED lines=12> */
.L_x_293:
[----:B------:R-:W-:Y:S05]  /*dd00*/  BSYNC B0 ;  /* 0x0000000000007941 */ /* 0x000fea0003800000 */
.L_x_292:
        /* <DEDUP_REMOVED lines=13> */
.L_x_295:
[----:B------:R-:W-:Y:S05]  /*dde0*/  BSYNC B0 ;  /* 0x0000000000007941 */ /* 0x000fea0003800000 */
.L_x_294:
        /* <DEDUP_REMOVED lines=10> */
.L_x_297:
[----:B------:R-:W-:Y:S05]  /*de90*/  BSYNC B0 ;  /* 0x0000000000007941 */ /* 0x000fea0003800000 */
.L_x_296:
        /* <DEDUP_REMOVED lines=10> */
.L_x_299:
[----:B------:R-:W-:Y:S05]  /*df40*/  BSYNC B0 ;  /* 0x0000000000007941 */ /* 0x000fea0003800000 */
.L_x_298:
        /* <DEDUP_REMOVED lines=12> */
.L_x_301:
[----:B------:R-:W-:Y:S05]  /*e010*/  BSYNC B0 ;  /* 0x0000000000007941 */ /* 0x000fea0003800000 */
.L_x_300:
        /* <DEDUP_REMOVED lines=13> */
.L_x_303:
[----:B------:R-:W-:Y:S05]  /*e0f0*/  BSYNC B0 ;  /* 0x0000000000007941 */ /* 0x000fea0003800000 */
.L_x_302:
        /* <DEDUP_REMOVED lines=10> */
.L_x_305:
[----:B------:R-:W-:Y:S05]  /*e1a0*/  BSYNC B0 ;  /* 0x0000000000007941 */ /* 0x000fea0003800000 */
.L_x_304:
        /* <DEDUP_REMOVED lines=10> */
.L_x_307:
[----:B------:R-:W-:Y:S05]  /*e250*/  BSYNC B0 ;  /* 0x0000000000007941 */ /* 0x000fea0003800000 */
.L_x_306:
        /* <DEDUP_REMOVED lines=12> */
.L_x_309:
[----:B------:R-:W-:Y:S05]  /*e320*/  BSYNC B0 ;  /* 0x0000000000007941 */ /* 0x000fea0003800000 */
.L_x_308:
        /* <DEDUP_REMOVED lines=13> */
.L_x_311:
[----:B------:R-:W-:Y:S05]  /*e400*/  BSYNC B0 ;  /* 0x0000000000007941 */ /* 0x000fea0003800000 */
.L_x_310:
        /* <DEDUP_REMOVED lines=10> */
.L_x_313:
[----:B------:R-:W-:Y:S05]  /*e4b0*/  BSYNC B0 ;  /* 0x0000000000007941 */ /* 0x000fea0003800000 */
.L_x_312:
        /* <DEDUP_REMOVED lines=10> */
.L_x_315:
[----:B------:R-:W-:Y:S05]  /*e560*/  BSYNC B0 ;  /* 0x0000000000007941 */ /* 0x000fea0003800000 */
.L_x_314:
        /* <DEDUP_REMOVED lines=12> */
.L_x_317:
[----:B------:R-:W-:Y:S05]  /*e630*/  BSYNC B0 ;  /* 0x0000000000007941 */ /* 0x000fea0003800000 */
.L_x_316:
        /* <DEDUP_REMOVED lines=13> */
.L_x_319:
[----:B------:R-:W-:Y:S05]  /*e710*/  BSYNC B0 ;  /* 0x0000000000007941 */ /* 0x000fea0003800000 */
.L_x_318:
        /* <DEDUP_REMOVED lines=10> */
.L_x_321:
[----:B------:R-:W-:Y:S05]  /*e7c0*/  BSYNC B0 ;  /* 0x0000000000007941 */ /* 0x000fea0003800000 */
.L_x_320:
        /* <DEDUP_REMOVED lines=10> */
.L_x_323:
[----:B------:R-:W-:Y:S05]  /*e870*/  BSYNC B0 ;  /* 0x0000000000007941 */ /* 0x000fea0003800000 */
.L_x_322:
        /* <DEDUP_REMOVED lines=12> */
.L_x_325:
[----:B------:R-:W-:Y:S05]  /*e940*/  BSYNC B0 ;  /* 0x0000000000007941 */ /* 0x000fea0003800000 */
.L_x_324:
        /* <DEDUP_REMOVED lines=13> */
.L_x_327:
[----:B------:R-:W-:Y:S05]  /*ea20*/  BSYNC B0 ;  /* 0x0000000000007941 */ /* 0x000fea0003800000 */
.L_x_326:
        /* <DEDUP_REMOVED lines=10> */
.L_x_329:
[----:B------:R-:W-:Y:S05]  /*ead0*/  BSYNC B0 ;  /* 0x0000000000007941 */ /* 0x000fea0003800000 */
.L_x_328:
        /* <DEDUP_REMOVED lines=10> */
.L_x_331:
[----:B------:R-:W-:Y:S05]  /*eb80*/  BSYNC B0 ;  /* 0x0000000000007941 */ /* 0x000fea0003800000 */
.L_x_330:
        /* <DEDUP_REMOVED lines=12> */
.L_x_333:
[----:B------:R-:W-:Y:S05]  /*ec50*/  BSYNC B0 ;  /* 0x0000000000007941 */ /* 0x000fea0003800000 */
.L_x_332:
        /* <DEDUP_REMOVED lines=13> */
.L_x_335:
[----:B------:R-:W-:Y:S05]  /*ed30*/  BSYNC B0 ;  /* 0x0000000000007941 */ /* 0x000fea0003800000 */
.L_x_334:
        /* <DEDUP_REMOVED lines=10> */
.L_x_337:
[----:B------:R-:W-:Y:S05]  /*ede0*/  BSYNC B0 ;  /* 0x0000000000007941 */ /* 0x000fea0003800000 */
.L_x_336:
        /* <DEDUP_REMOVED lines=10> */
.L_x_339:
[----:B------:R-:W-:Y:S05]  /*ee90*/  BSYNC B0 ;  /* 0x0000000000007941 */ /* 0x000fea0003800000 */
.L_x_338:
[----:B-----5:R-:W-:Y:S01]  /*eea0*/  HADD2.F32 R3, -RZ, R217.H0_H0 ;  /* 0x200000d9ff037230 */ /* 0x020fe20000004100 */
[----:B------:R-:W-:Y:S01]  /*eeb0*/  IADD3 R8, R4, UR23, R216 ;  /* 0x0000001704087c10 */ /* 0x000fe2000fffe0d8 */
[----:B------:R-:W-:Y:S01]  /*eec0*/  @P4 IMAD.MOV.U32 R9, RZ, RZ, R21 ;  /* 0x000000ffff094224 */ /* 0x000fe200078e0015 */
[----:B------:R-:W-:Y:S02]  /*eed0*/  BSSY B0, `(.L_x_340) ;  /* 0x0000009000007945 */ /* 0x000fe40003800000 */
        /* <DEDUP_REMOVED lines=8> */
.L_x_341:
[----:B------:R-:W-:Y:S05]  /*ef60*/  BSYNC B0 ;  /* 0x0000000000007941 */ /* 0x000fea0003800000 */
.L_x_340:
[----:B-----5:R-:W-:Y:S01]  /*ef70*/  HADD2.F32 R3, -RZ, R217.H0_H0 ;  /* 0x200000d9ff037230 */ /* 0x020fe20000004100 */
[----:B------:R-:W-:Y:S01]  /*ef80*/  BSSY B0, `(.L_x_342) ;  /* 0x000000b000007945 */ /* 0x000fe20003800000 */
[----:B------:R-:W-:-:S03]  /*ef90*/  @P4 IMAD.MOV.U32 R9, RZ, RZ, R21 ;  /* 0x000000ffff094224 */ /* 0x000fc600078e0015 */
[----:B------:R-:W-:-:S04]  /*efa0*/  FMUL R8, R3, UR8 ;  /* 0x0000000803087c20 */ /* 0x000fc80008400000 */
[----:B------:R-:W-:-:S05]  /*efb0*/  FFMA R8, R123, UR13, R8 ;  /* 0x0000000d7b087c23 */ /* 0x000fca0008000008 */
[----:B------:R-:W-:Y:S02]  /*efc0*/  F2FP.F16.F32.PACK_AB R3, RZ, R8 ;  /* 0x00000008ff03723e */ /* 0x000fe400000000ff */
[----:B------:R-:W-:-:S05]  /*efd0*/  IADD3 R8, R4, UR23, R216 ;  /* 0x0000001704087c10 */ /* 0x000fca000fffe0d8 */
[----:B------:R0:W-:Y:S01]  /*efe0*/  @P4 STG.E.U16 desc[UR24][R8.64+0x82], R3 ;  /* 0x0000820308004986 */ /* 0x0001e2000c101518 */
[----:B------:R-:W-:-:S04]  /*eff0*/  LOP3.LUT P4, RZ, R2, 0x2000, RZ, 0xc0, !PT ;  /* 0x0000200002ff7812 */ /* 0x000fc8000788c0ff */
[----:B------:R-:W-:-:S13]  /*f000*/  ISETP.GT.AND P4, PT, R0, 0x80, P4 ;  /* 0x000000800000780c */ /* 0x000fda0002784270 */
[----:B0-----:R-:W-:Y:S05]  /*f010*/  @!P4 BRA `(.L_x_343) ;  /* 0x000000000004c947 */ /* 0x001fea0003800000 */
[----:B------:R0:W5:Y:S02]  /*f020*/  LDG.E.LTC128B.U16 R217, desc[UR24][R220.64+0x90] ;  /* 0x00009018dcd97981 */ /* 0x000164000c1e1520 */
.L_x_343:
[----:B------:R-:W-:Y:S05]  /*f030*/  BSYNC B0 ;  /* 0x0000000000007941 */ /* 0x000fea0003800000 */
.L_x_342:
        /* <DEDUP_REMOVED lines=10> */
.L_x_345:
[----:B------:R-:W-:Y:S05]  /*f0e0*/  BSYNC B0 ;  /* 0x0000000000007941 */ /* 0x000fea0003800000 */
.L_x_344:
        /* <DEDUP_REMOVED lines=10> */
.L_x_347:
[----:B------:R-:W-:Y:S05]  /*f190*/  BSYNC B0 ;  /* 0x0000000000007941 */ /* 0x000fea0003800000 */
.L_x_346:
        /* <DEDUP_REMOVED lines=12> */
.L_x_349:
[----:B------:R-:W-:Y:S05]  /*f260*/  BSYNC B0 ;  /* 0x0000000000007941 */ /* 0x000fea0003800000 */
.L_x_348:
        /* <DEDUP_REMOVED lines=12> */
.L_x_351:
[----:B------:R-:W-:Y:S05]  /*f330*/  BSYNC B0 ;  /* 0x0000000000007941 */ /* 0x000fea0003800000 */
.L_x_350:
        /* <DEDUP_REMOVED lines=10> */
.L_x_353:
[----:B------:R-:W-:Y:S05]  /*f3e0*/  BSYNC B0 ;  /* 0x0000000000007941 */ /* 0x000fea0003800000 */
.L_x_352:
        /* <DEDUP_REMOVED lines=10> */
.L_x_355:
[----:B------:R-:W-:Y:S05]  /*f490*/  BSYNC B0 ;  /* 0x0000000000007941 */ /* 0x000fea0003800000 */
.L_x_354:
        /* <DEDUP_REMOVED lines=12> */
.L_x_357:
[----:B------:R-:W-:Y:S05]  /*f560*/  BSYNC B0 ;  /* 0x0000000000007941 */ /* 0x000fea0003800000 */
.L_x_356:
        /* <DEDUP_REMOVED lines=12> */
.L_x_359:
[----:B------:R-:W-:Y:S05]  /*f630*/  BSYNC B0 ;  /* 0x0000000000007941 */ /* 0x000fea0003800000 */
.L_x_358:
        /* <DEDUP_REMOVED lines=10> */
.L_x_361:
[----:B------:R-:W-:Y:S05]  /*f6e0*/  BSYNC B0 ;  /* 0x0000000000007941 */ /* 0x000fea0003800000 */
.L_x_360:
        /* <DEDUP_REMOVED lines=10> */
.L_x_363:
[----:B------:R-:W-:Y:S05]  /*f790*/  BSYNC B0 ;  /* 0x0000000000007941 */ /* 0x000fea0003800000 */
.L_x_362:
        /* <DEDUP_REMOVED lines=12> */
.L_x_365:
[----:B------:R-:W-:Y:S05]  /*f860*/  BSYNC B0 ;  /* 0x0000000000007941 */ /* 0x000fea0003800000 */
.L_x_364:
        /* <DEDUP_REMOVED lines=12> */
.L_x_367:
[----:B------:R-:W-:Y:S05]  /*f930*/  BSYNC B0 ;  /* 0x0000000000007941 */ /* 0x000fea0003800000 */
.L_x_366:
        /* <DEDUP_REMOVED lines=10> */
.L_x_369:
[----:B------:R-:W-:Y:S05]  /*f9e0*/  BSYNC B0 ;  /* 0x0000000000007941 */ /* 0x000fea0003800000 */
.L_x_368:
        /* <DEDUP_REMOVED lines=10> */
.L_x_371:
[----:B------:R-:W-:Y:S05]  /*fa90*/  BSYNC B0 ;  /* 0x0000000000007941 */ /* 0x000fea0003800000 */
.L_x_370:
        /* <DEDUP_REMOVED lines=12> */
.L_x_373:
[----:B------:R-:W-:Y:S05]  /*fb60*/  BSYNC B0 ;  /* 0x0000000000007941 */ /* 0x000fea0003800000 */
.L_x_372:
        /* <DEDUP_REMOVED lines=12> */
.L_x_375:
[----:B------:R-:W-:Y:S05]  /*fc30*/  BSYNC B0 ;  /* 0x0000000000007941 */ /* 0x000fea0003800000 */
.L_x_374:
        /* <DEDUP_REMOVED lines=9> */
.L_x_377:
[----:B------:R-:W-:Y:S05]  /*fcd0*/  BSYNC B0 ;  /* 0x0000000000007941 */ /* 0x000fea0003800000 */
.L_x_376:
        /* <DEDUP_REMOVED lines=10> */
.L_x_379:
[----:B------:R-:W-:Y:S05]  /*fd80*/  BSYNC B0 ;  /* 0x0000000000007941 */ /* 0x000fea0003800000 */
.L_x_378:
[----:B-----5:R-:W-:Y:S01]  /*fd90*/  HADD2.F32 R3, -RZ, R217.H0_H0 ;  /* 0x200000d9ff037230 */ /* 0x020fe20000004100 */
[----:B------:R-:W-:Y:S01]  /*fda0*/  IADD3 R8, R4, UR23, R216 ;  /* 0x0000001704087c10 */ /* 0x000fe2000fffe0d8 */
[----:B------:R-:W-:Y:S01]  /*fdb0*/  BSSY B0, `(.L_x_380) ;  /* 0x0000009000007945 */ /* 0x000fe20003800000 */
[----:B------:R-:W-:Y:S02]  /*fdc0*/  @P4 MOV R9, R21 ;  /* 0x0000001500094202 */ /* 0x000fe40000000f00 */
[----:B------:R-:W-:-:S04]  /*fdd0*/  FMUL R3, R3, UR8 ;  /* 0x0000000803037c20 */ /* 0x000fc80008400000 */
[----:B------:R-:W-:-:S05]  /*fde0*/  FFMA R3, R142, UR13, R3 ;  /* 0x0000000d8e037c23 */ /* 0x000fca0008000003 */
[----:B------:R-:W-:-:S05]  /*fdf0*/  F2FP.F16.F32.PACK_AB R3, RZ, R3 ;  /* 0x00000003ff03723e */ /* 0x000fca00000000ff */
[----:B------:R0:W-:Y:S01]  /*fe00*/  @P4 STG.E.U16 desc[UR24][R8.64+0xd0], R3 ;  /* 0x0000d00308004986 */ /* 0x0001e2000c101518 */
[----:B------:R-:W-:-:S13]  /*fe10*/  ISETP.GT.AND P4, PT, R0, 0x88, P6 ;  /* 0x000000880000780c */ /* 0x000fda0003784270 */
[----:B0-----:R-:W-:Y:S05]  /*fe20*/  @!P4 BRA `(.L_x_381) ;  /* 0x000000000004c947 */ /* 0x001fea0003800000 */
[----:B------:R0:W5:Y:S02]  /*fe30*/  LDG.E.LTC128B.U16 R217, desc[UR24][R18.64+0xd2] ;  /* 0x0000d21812d97981 */ /* 0x000164000c1e1520 */
.L_x_381:
[----:B------:R-:W-:Y:S05]  /*fe40*/  BSYNC B0 ;  /* 0x0000000000007941 */ /* 0x000fea0003800000 */
.L_x_380:
        /* <DEDUP_REMOVED lines=8> */
[----:B------:R-:W-:-:S13]  /*fed0*/  ISETP.GT.AND P4, PT, R0, 0x80, P3 ;  /* 0x000000800000780c */ /* 0x000fda0001f84270 */
[----:B0-----:R-:W-:Y:S05]  /*fee0*/  @!P4 BRA `(.L_x_383) ;  /* 0x000000000004c947 */ /* 0x001fea0003800000 */
[----:B------:R0:W5:Y:S02]  /*fef0*/  LDG.E.LTC128B.U16 R217, desc[UR24][R220.64+0xe0] ;  /* 0x0000e018dcd97981 */ /* 0x000164000c1e1520 */
.L_x_383:
[----:B------:R-:W-:Y:S05]  /*ff00*/  BSYNC B0 ;  /* 0x0000000000007941 */ /* 0x000fea0003800000 */
.L_x_382:
        /* <DEDUP_REMOVED lines=9> */
.L_x_385:
[----:B------:R-:W-:Y:S05]  /*ffa0*/  BSYNC B0 ;  /* 0x0000000000007941 */ /* 0x000fea0003800000 */
.L_x_384:
        /* <DEDUP_REMOVED lines=9> */
.L_x_387:
[----:B------:R-:W-:Y:S05]  /*10040*/  BSYNC B0 ;  /* 0x0000000000007941 */ /* 0x000fea0003800000 */
.L_x_386:
        /* <DEDUP_REMOVED lines=8> */
[----:B------:R-:W-:-:S13]  /*100d0*/  ISETP.GT.AND P4, PT, R0, 0x88, P2 ;  /* 0x000000880000780c */ /* 0x000fda0001784270 */
[----:B0-----:R-:W-:Y:S05]  /*100e0*/  @!P4 BRA `(.L_x_389) ;  /* 0x000000000004c947 */ /* 0x001fea0003800000 */
[----:B------:R0:W5:Y:S02]  /*100f0*/  LDG.E.LTC128B.U16 R217, desc[UR24][R18.64+0xe2] ;  /* 0x0000e21812d97981 */ /* 0x000164000c1e1520 */
.L_x_389:
[----:B------:R-:W-:Y:S05]  /*10100*/  BSYNC B0 ;  /* 0x0000000000007941 */ /* 0x000fea0003800000 */
.L_x_388:
        /* <DEDUP_REMOVED lines=11> */
.L_x_391:
[----:B------:R-:W-:Y:S05]  /*101c0*/  BSYNC B0 ;  /* 0x0000000000007941 */ /* 0x000fea0003800000 */
.L_x_390:
        /* <DEDUP_REMOVED lines=9> */
.L_x_393:
[----:B------:R-:W-:Y:S05]  /*10260*/  BSYNC B0 ;  /* 0x0000000000007941 */ /* 0x000fea0003800000 */
.L_x_392:
        /* <DEDUP_REMOVED lines=9> */
.L_x_395:
[----:B------:R-:W-:Y:S05]  /*10300*/  BSYNC B0 ;  /* 0x0000000000007941 */ /* 0x000fea0003800000 */
.L_x_394:
        /* <DEDUP_REMOVED lines=11> */
.L_x_397:
[----:B------:R-:W-:Y:S05]  /*103c0*/  BSYNC B0 ;  /* 0x0000000000007941 */ /* 0x000fea0003800000 */
.L_x_396:
[----:B-----5:R-:W-:Y:S01]  /*103d0*/  HADD2.F32 R3, -RZ, R217.H0_H0 ;  /* 0x200000d9ff037230 */ /* 0x020fe20000004100 */
[----:B------:R-:W-:-:S04]  /*103e0*/  IADD3 R20, R4, UR23, R216 ;  /* 0x0000001704147c10 */ /* 0x000fc8000fffe0d8 */
[----:B------:R-:W-:-:S04]  /*103f0*/  FMUL R6, R3, UR8 ;  /* 0x0000000803067c20 */ /* 0x000fc80008400000 */
[----:B------:R-:W-:-:S05]  /*10400*/  FFMA R6, R151, UR13, R6 ;  /* 0x0000000d97067c23 */ /* 0x000fca0008000006 */
[----:B------:R-:W-:-:S05]  /*10410*/  F2FP.F16.F32.PACK_AB R6, RZ, R6 ;  /* 0x00000006ff06723e */ /* 0x000fca00000000ff */
[----:B------:R1:W-:Y:S01]  /*10420*/  @P4 STG.E.U16 desc[UR24][R20.64+0xf2], R6 ;  /* 0x0000f20614004986 */ /* 0x0003e2000c101518 */
[----:B------:R-:W-:-:S13]  /*10430*/  ISETP.GT.AND P4, PT, R0, 0xc0, P5 ;  /* 0x000000c00000780c */ /* 0x000fda0002f84270 */
[----:B------:R-:W2:Y:S01]  /*10440*/  @P4 LDG.E.LTC128B.U16 R217, desc[UR24][R228.64] ;  /* 0x00000018e4d94981 */ /* 0x000ea2000c1e1520 */
[----:B------:R-:W-:Y:S01]  /*10450*/  IMAD.U32 R7, RZ, RZ, UR18 ;  /* 0x00000012ff077e24 */ /* 0x000fe2000f8e00ff */
[----:B------:R-:W-:Y:S01]  /*10460*/  UIMAD UR9, UR19, 0x180, URZ ;  /* 0x00000180130978a4 */ /* 0x000fe2000f8e023f */
[----:B------:R-:W-:Y:S02]  /*10470*/  BSSY B0, `(.L_x_398) ;  /* 0x000000d000007945 */ /* 0x000fe40003800000 */
[----:B------:R-:W-:-:S04]  /*10480*/  IMAD.WIDE.U32 R4, R7, 0x180, R4 ;  /* 0x0000018007047825 */ /* 0x000fc800078e0004 */
[----:B------:R-:W-:Y:S02]  /*10490*/  VIADD R7, R5, UR9 ;  /* 0x0000000905077c36 */ /* 0x000fe40008000000 */
[----:B-1----:R-:W-:Y:S02]  /*104a0*/  @P4 IMAD.MOV.U32 R6, RZ, RZ, R4 ;  /* 0x000000ffff064224 */ /* 0x002fe400078e0004 */
        /* <DEDUP_REMOVED lines=9> */
.L_x_399:
[----:B------:R-:W-:Y:S05]  /*10540*/  BSYNC B0 ;  /* 0x0000000000007941 */ /* 0x000fea0003800000 */
.L_x_398:
[----:B-----5:R-:W-:Y:S01]  /*10550*/  HADD2.F32 R3, -RZ, R217.H0_H0 ;  /* 0x200000d9ff037230 */ /* 0x020fe20000004100 */
[----:B------:R-:W-:Y:S01]  /*10560*/  ISETP.GT.AND P5, PT, R0, 0xc8, P5 ;  /* 0x000000c80000780c */ /* 0x000fe20002fa4270 */
[----:B------:R-:W-:Y:S01]  /*10570*/  @P4 IMAD.MOV.U32 R12, RZ, RZ, R4 ;  /* 0x000000ffff0c4224 */ /* 0x000fe200078e0004 */
[----:B------:R-:W-:Y:S01]  /*10580*/  BSSY B0, `(.L_x_400) ;  /* 0x000000e000007945 */ /* 0x000fe20003800000 */
[----:B------:R-:W-:Y:S02]  /*10590*/  @P4 IMAD.MOV.U32 R13, RZ, RZ, R7 ;  /* 0x000000ffff0d4224 */ /* 0x000fe400078e0007 */
[----:B------:R-:W-:Y:S01]  /*105a0*/  FMUL R6, R3, UR8 ;  /* 0x0000000803067c20 */ /* 0x000fe20008400000 */
[----:B------:R-:W-:-:S03]  /*105b0*/  VIADD R9, R5, UR9 ;  /* 0x0000000905097c36 */ /* 0x000fc60008000000 */
[----:B------:R-:W-:-:S05]  /*105c0*/  FFMA R6, R25, UR13, R6 ;  /* 0x0000000d19067c23 */ /* 0x000fca0008000006 */
[----:B------:R-:W-:-:S04]  /*105d0*/  F2FP.F16.F32.PACK_AB R6, RZ, R6 ;  /* 0x00000006ff06723e */ /* 0x000fc800000000ff */
[----:B------:R-:W-:-:S05]  /*105e0*/  PRMT R3, R6, 0x7610, R3 ;  /* 0x0000761006037816 */ /* 0x000fca0000000003 */
[----:B------:R2:W-:Y:S01]  /*105f0*/  @P4 STG.E.U16 desc[UR24][R12.64+0x2], R3 ;  /* 0x000002030c004986 */ /* 0x0005e2000c101518 */
[----:B------:R-:W-:-:S04]  /*10600*/  IADD3 R10, P4, R4, UR23, RZ ;  /* 0x00000017040a7c10 */ /* 0x000fc8000ff9e0ff */
[----:B------:R-:W-:Y:S02]  /*10610*/  IADD3.X R11, R7, UR6, RZ, P4, !PT ;  /* 0x00000006070b7c10 */ /* 0x000fe4000a7fe4ff */
[----:B------:R-:W-:-:S04]  /*10620*/  IADD3 R6, P4, R4, UR23, RZ ;  /* 0x0000001704067c10 */ /* 0x000fc8000ff9e0ff */
[----:B------:R-:W-:Y:S01]  /*10630*/  IADD3.X R7, R9, UR6, RZ, P4, !PT ;  /* 0x0000000609077c10 */ /* 0x000fe2000a7fe4ff */
[----:B--2---:R-:W-:Y:S08]  /*10640*/  @!P5 BRA `(.L_x_401) ;  /* 0x000000000004d947 */ /* 0x004ff00003800000 */
[----:B------:R2:W5:Y:S02]  /*10650*/  LDG.E.LTC128B.U16 R217, desc[UR24][R14.64] ;  /* 0x000000180ed97981 */ /* 0x000564000c1e1520 */
.L_x_401:
[----:B------:R-:W-:Y:S05]  /*10660*/  BSYNC B0 ;  /* 0x0000000000007941 */ /* 0x000fea0003800000 */
.L_x_400:
[----:B-----5:R-:W-:Y:S01]  /*10670*/  HADD2.F32 R3, -RZ, R217.H0_H0 ;  /* 0x200000d9ff037230 */ /* 0x020fe20000004100 */
[----:B------:R-:W-:Y:S01]  /*10680*/  LOP3.LUT P4, RZ, R2, 0x2, RZ, 0xc0, !PT ;  /* 0x0000000202ff7812 */ /* 0x000fe2000788c0ff */
[----:B------:R-:W-:Y:S03]  /*10690*/  BSSY B0, `(.L_x_402) ;  /* 0x0000008000007945 */ /* 0x000fe60003800000 */
[----:B------:R-:W-:Y:S01]  /*106a0*/  FMUL R3, R3, UR8 ;  /* 0x0000000803037c20 */ /* 0x000fe20008400000 */
[----:B------:R-:W-:-:S03]  /*106b0*/  ISETP.GT.AND P4, PT, R0, 0xc8, P4 ;  /* 0x000000c80000780c */ /* 0x000fc60002784270 */
[----:B------:R-:W-:-:S05]  /*106c0*/  FFMA R3, R26, UR13, R3 ;  /* 0x0000000d1a037c23 */ /* 0x000fca0008000003 */
[----:B------:R-:W-:-:S05]  /*106d0*/  F2FP.F16.F32.PACK_AB R3, RZ, R3 ;  /* 0x00000003ff03723e */ /* 0x000fca00000000ff */
[----:B------:R0:W-:Y:S01]  /*106e0*/  @P5 STG.E.U16 desc[UR24][R10.64], R3 ;  /* 0x000000030a005986 */ /* 0x0001e2000c101518 */
[----:B------:R-:W-:Y:S05]  /*106f0*/  @!P4 BRA `(.L_x_403) ;  /* 0x000000000004c947 */ /* 0x000fea0003800000 */
[----:B------:R0:W5:Y:S02]  /*10700*/  LDG.E.LTC128B.U16 R217, desc[UR24][R22.64+0x2] ;  /* 0x0000021816d97981 */ /* 0x000164000c1e1520 */
.L_x_403:
[----:B------:R-:W-:Y:S05]  /*10710*/  BSYNC B0 ;  /* 0x0000000000007941 */ /* 0x000fea0003800000 */
.L_x_402:
[----:B0----5:R-:W-:Y:S01]  /*10720*/  HADD2.F32 R3, -RZ, R217.H0_H0 ;  /* 0x200000d9ff037230 */ /* 0x021fe20000004100 */
[----:B------:R-:W-:Y:S01]  /*10730*/  LOP3.LUT P5, RZ, R2, 0x4, RZ, 0xc0, !PT ;  /* 0x0000000402ff7812 */ /* 0x000fe200078ac0ff */
[----:B------:R-:W-:Y:S03]  /*10740*/  BSSY B0, `(.L_x_404) ;  /* 0x0000009000007945 */ /* 0x000fe60003800000 */
[----:B------:R-:W-:-:S04]  /*10750*/  FMUL R10, R3, UR8 ;  /* 0x00000008030a7c20 */ /* 0x000fc80008400000 */
[----:B------:R-:W-:-:S05]  /*10760*/  FFMA R10, R27, UR13, R10 ;  /* 0x0000000d1b0a7c23 */ /* 0x000fca000800000a */
[----:B------:R-:W-:Y:S01]  /*10770*/  F2FP.F16.F32.PACK_AB R3, RZ, R10 ;  /* 0x0000000aff03723e */ /* 0x000fe200000000ff */
[----:B------:R-:W-:-:S05]  /*10780*/  VIADD R10, R4, UR23 ;  /* 0x00000017040a7c36 */ /* 0x000fca0008000000 */
[----:B------:R0:W-:Y:S01]  /*10790*/  @P4 STG.E.U16 desc[UR24][R10.64+0x2], R3 ;  /* 0x000002030a004986 */ /* 0x0001e2000c101518 */
[----:B------:R-:W-:-:S13]  /*107a0*/  ISETP.GT.AND P4, PT, R0, 0xc0, P5 ;  /* 0x000000c00000780c */ /* 0x000fda0002f84270 */
[----:B0-----:R-:W-:Y:S05]  /*107b0*/  @!P4 BRA `(.L_x_405) ;  /* 0x000000000004c947 */ /* 0x001fea0003800000 */
[----:B------:R0:W5:Y:S02]  /*107c0*/  LDG.E.LTC128B.U16 R217, desc[UR24][R222.64+0x10] ;  /* 0x00001018ded97981 */ /* 0x000164000c1e1520 */
.L_x_405:
[----:B------:R-:W-:Y:S05]  /*107d0*/  BSYNC B0 ;  /* 0x0000000000007941 */ /* 0x000fea0003800000 */
.L_x_404:
[----:B-----5:R-:W-:Y:S01]  /*107e0*/  HADD2.F32 R3, -RZ, R217.H0_H0 ;  /* 0x200000d9ff037230 */ /* 0x020fe20000004100 */
[----:B------:R-:W-:Y:S01]  /*107f0*/  LOP3.LUT P5, RZ, R2, 0x8, RZ, 0xc0, !PT ;  /* 0x0000000802ff7812 */ /* 0x000fe200078ac0ff */
        /* <DEDUP_REMOVED lines=9> */
.L_x_407:
[----:B------:R-:W-:Y:S05]  /*10890*/  BSYNC B0 ;  /* 0x0000000000007941 */ /* 0x000fea0003800000 */
.L_x_406:
        /* <DEDUP_REMOVED lines=13> */
.L_x_409:
[----:B------:R-:W-:Y:S05]  /*10970*/  BSYNC B0 ;  /* 0x0000000000007941 */ /* 0x000fea0003800000 */
.L_x_408:
        /* <DEDUP_REMOVED lines=9> */
.L_x_411:
[----:B------:R-:W-:Y:S05]  /*10a10*/  BSYNC B0 ;  /* 0x0000000000007941 */ /* 0x000fea0003800000 */
.L_x_410:
[----:B-----5:R-:W-:Y:S01]  /*10a20*/  HADD2.F32 R3, -RZ, R217.H0_H0 ;  /* 0x200000d9ff037230 */ /* 0x020fe20000004100 */
[----:B------:R-:W-:Y:S01]  /*10a30*/  LOP3.LUT P5, RZ, R2, 0x10, RZ, 0xc0, !PT ;  /* 0x0000001002ff7812 */ /* 0x000fe200078ac0ff */
[----:B------:R-:W-:Y:S01]  /*10a40*/  @P4 IMAD.MOV.U32 R11, RZ, RZ, R7 ;  /* 0x000000ffff0b4224 */ /* 0x000fe200078e0007 */
[----:B------:R-:W-:Y:S02]  /*10a50*/  BSSY B0, `(.L_x_412) ;  /* 0x0000009000007945 */ /* 0x000fe40003800000 */
        /* <DEDUP_REMOVED lines=8> */
.L_x_413:
[----:B------:R-:W-:Y:S05]  /*10ae0*/  BSYNC B0 ;  /* 0x0000000000007941 */ /* 0x000fea0003800000 */
.L_x_412:
[----:B-----5:R-:W-:Y:S01]  /*10af0*/  HADD2.F32 R3, -RZ, R217.H0_H0 ;  /* 0x200000d9ff037230 */ /* 0x020fe20000004100 */
[----:B------:R-:W-:Y:S01]  /*10b00*/  LOP3.LUT P5, RZ, R2, 0x400000, RZ, 0xc0, !PT ;  /* 0x0040000002ff7812 */ /* 0x000fe200078ac0ff */
[----:B------:R-:W-:Y:S01]  /*10b10*/  @P4 IMAD.MOV.U32 R10, RZ, RZ, R4 ;  /* 0x000000ffff0a4224 */ /* 0x000fe200078e0004 */
[----:B------:R-:W-:Y:S01]  /*10b20*/  BSSY B0, `(.L_x_414) ;  /* 0x0000009000007945 */ /* 0x000fe20003800000 */
        /* <DEDUP_REMOVED lines=8> */
.L_x_415:
[----:B------:R-:W-:Y:S05]  /*10bb0*/  BSYNC B0 ;  /* 0x0000000000007941 */ /* 0x000fea0003800000 */
.L_x_414:
        /* <DEDUP_REMOVED lines=13> */
.L_x_417:
[----:B------:R-:W-:Y:S05]  /*10c90*/  BSYNC B0 ;  /* 0x0000000000007941 */ /* 0x000fea0003800000 */
.L_x_416:
[----:B-----5:R-:W-:Y:S01]  /*10ca0*/  HADD2.F32 R3, -RZ, R217.H0_H0 ;  /* 0x200000d9ff037230 */ /* 0x020fe20000004100 */
[----:B------:R-:W-:Y:S01]  /*10cb0*/  BSSY B0, `(.L_x_418) ;  /* 0x000000a000007945 */ /* 0x000fe20003800000 */
[----:B------:R-:W-:Y:S02]  /*10cc0*/  VIADD R10, R4, UR23 ;  /* 0x00000017040a7c36 */ /* 0x000fe40008000000 */
        /* <DEDUP_REMOVED lines=8> */
.L_x_419:
[----:B------:R-:W-:Y:S05]  /*10d50*/  BSYNC B0 ;  /* 0x0000000000007941 */ /* 0x000fea0003800000 */
.L_x_418:
        /* <DEDUP_REMOVED lines=12> */
.L_x_421:
[----:B------:R-:W-:Y:S05]  /*10e20*/  BSYNC B0 ;  /* 0x0000000000007941 */ /* 0x000fea0003800000 */
.L_x_420:
        /* <DEDUP_REMOVED lines=12> */
.L_x_423:
[----:B------:R-:W-:Y:S05]  /*10ef0*/  BSYNC B0 ;  /* 0x0000000000007941 */ /* 0x000fea0003800000 */
.L_x_422:
        /* <DEDUP_REMOVED lines=13> */
.L_x_425:
[----:B------:R-:W-:Y:S05]  /*10fd0*/  BSYNC B0 ;  /* 0x0000000000007941 */ /* 0x000fea0003800000 */
.L_x_424:
        /* <DEDUP_REMOVED lines=11> */
.L_x_427:
[----:B------:R-:W-:Y:S05]  /*11090*/  BSYNC B0 ;  /* 0x0000000000007941 */ /* 0x000fea0003800000 */
.L_x_426:
        /* <DEDUP_REMOVED lines=12> */
.L_x_429:
[----:B------:R-:W-:Y:S05]  /*11160*/  BSYNC B0 ;  /* 0x0000000000007941 */ /* 0x000fea0003800000 */
.L_x_428:
        /* <DEDUP_REMOVED lines=12> */
.L_x_431:
[----:B------:R-:W-:Y:S05]  /*11230*/  BSYNC B0 ;  /* 0x0000000000007941 */ /* 0x000fea0003800000 */
.L_x_430:
        /* <DEDUP_REMOVED lines=13> */
.L_x_433:
[----:B------:R-:W-:Y:S05]  /*11310*/  BSYNC B0 ;  /* 0x0000000000007941 */ /* 0x000fea0003800000 */
.L_x_432:
        /* <DEDUP_REMOVED lines=11> */
.L_x_435:
[----:B------:R-:W-:Y:S05]  /*113d0*/  BSYNC B0 ;  /* 0x0000000000007941 */ /* 0x000fea0003800000 */
.L_x_434:
[----:B-----5:R-:W-:Y:S01]  /*113e0*/  HADD2.F32 R3, -RZ, R217.H0_H0 ;  /* 0x200000d9ff037230 */ /* 0x020fe20000004100 */
[----:B------:R-:W-:Y:S01]  /*113f0*/  @P4 MOV R11, R7 ;  /* 0x00000007000b4202 */ /* 0x000fe20000000f00 */
[----:B------:R-:W-:Y:S01]  /*11400*/  BSSY B0, `(.L_x_436) ;  /* 0x000000a000007945 */ /* 0x000fe20003800000 */
[----:B------:R-:W-:Y:S02]  /*11410*/  LOP3.LUT P5, RZ, R2, 0x200000, RZ, 0xc0, !PT ;  /* 0x0020000002ff7812 */ /* 0x000fe400078ac0ff */
        /* <DEDUP_REMOVED lines=8> */
.L_x_437:
[----:B------:R-:W-:Y:S05]  /*114a0*/  BSYNC B0 ;  /* 0x0000000000007941 */ /* 0x000fea0003800000 */
.L_x_436:
        /* <DEDUP_REMOVED lines=12> */
.L_x_439:
[----:B------:R-:W-:Y:S05]  /*11570*/  BSYNC B0 ;  /* 0x0000000000007941 */ /* 0x000fea0003800000 */
.L_x_438:
        /* <DEDUP_REMOVED lines=13> */
.L_x_441:
[----:B------:R-:W-:Y:S05]  /*11650*/  BSYNC B0 ;  /* 0x0000000000007941 */ /* 0x000fea0003800000 */
.L_x_440:
        /* <DEDUP_REMOVED lines=11> */
.L_x_443:
[----:B------:R-:W-:Y:S05]  /*11710*/  BSYNC B0 ;  /* 0x0000000000007941 */ /* 0x000fea0003800000 */
.L_x_442:
        /* <DEDUP_REMOVED lines=12> */
.L_x_445:
[----:B------:R-:W-:Y:S05]  /*117e0*/  BSYNC B0 ;  /* 0x0000000000007941 */ /* 0x000fea0003800000 */
.L_x_444:
        /* <DEDUP_REMOVED lines=12> */
.L_x_447:
[----:B------:R-:W-:Y:S05]  /*118b0*/  BSYNC B0 ;  /* 0x0000000000007941 */ /* 0x000fea0003800000 */
.L_x_446:
        /* <DEDUP_REMOVED lines=13> */
.L_x_449:
[----:B------:R-:W-:Y:S05]  /*11990*/  BSYNC B0 ;  /* 0x0000000000007941 */ /* 0x000fea0003800000 */
.L_x_448:
        /* <DEDUP_REMOVED lines=11> */
.L_x_451:
[----:B------:R-:W-:Y:S05]  /*11a50*/  BSYNC B0 ;  /* 0x0000000000007941 */ /* 0x000fea0003800000 */
.L_x_450:
        /* <DEDUP_REMOVED lines=12> */
.L_x_453:
[----:B------:R-:W-:Y:S05]  /*11b20*/  BSYNC B0 ;  /* 0x0000000000007941 */ /* 0x000fea0003800000 */
.L_x_452:
        /* <DEDUP_REMOVED lines=12> */
.L_x_455:
[----:B------:R-:W-:Y:S05]  /*11bf0*/  BSYNC B0 ;  /* 0x0000000000007941 */ /* 0x000fea0003800000 */
.L_x_454:
        /* <DEDUP_REMOVED lines=13> */
.L_x_457:
[----:B------:R-:W-:Y:S05]  /*11cd0*/  BSYNC B0 ;  /* 0x0000000000007941 */ /* 0x000fea0003800000 */
.L_x_456:
        /* <DEDUP_REMOVED lines=11> */
.L_x_459:
[----:B------:R-:W-:Y:S05]  /*11d90*/  BSYNC B0 ;  /* 0x0000000000007941 */ /* 0x000fea0003800000 */
.L_x_458:
        /* <DEDUP_REMOVED lines=12> */
.L_x_461:
[----:B------:R-:W-:Y:S05]  /*11e60*/  BSYNC B0 ;  /* 0x0000000000007941 */ /* 0x000fea0003800000 */
.L_x_460:
        /* <DEDUP_REMOVED lines=12> */
.L_x_463:
[----:B------:R-:W-:Y:S05]  /*11f30*/  BSYNC B0 ;  /* 0x0000000000007941 */ /* 0x000fea0003800000 */
.L_x_462:
        /* <DEDUP_REMOVED lines=13> */
.L_x_465:
[----:B------:R-:W-:Y:S05]  /*12010*/  BSYNC B0 ;  /* 0x0000000000007941 */ /* 0x000fea0003800000 */
.L_x_464:
        /* <DEDUP_REMOVED lines=11> */
.L_x_467:
[----:B------:R-:W-:Y:S05]  /*120d0*/  BSYNC B0 ;  /* 0x0000000000007941 */ /* 0x000fea0003800000 */
.L_x_466:
        /* <DEDUP_REMOVED lines=12> */
.L_x_469:
[----:B------:R-:W-:Y:S05]  /*121a0*/  BSYNC B0 ;  /* 0x0000000000007941 */ /* 0x000fea0003800000 */
.L_x_468:
        /* <DEDUP_REMOVED lines=12> */
.L_x_471:
[----:B------:R-:W-:Y:S05]  /*12270*/  BSYNC B0 ;  /* 0x0000000000007941 */ /* 0x000fea0003800000 */
.L_x_470:
        /* <DEDUP_REMOVED lines=13> */
.L_x_473:
[----:B------:R-:W-:Y:S05]  /*12350*/  BSYNC B0 ;  /* 0x0000000000007941 */ /* 0x000fea0003800000 */
.L_x_472:
        /* <DEDUP_REMOVED lines=11> */
.L_x_475:
[----:B------:R-:W-:Y:S05]  /*12410*/  BSYNC B0 ;  /* 0x0000000000007941 */ /* 0x000fea0003800000 */
.L_x_474:
        /* <DEDUP_REMOVED lines=12> */
.L_x_477:
[----:B------:R-:W-:Y:S05]  /*124e0*/  BSYNC B0 ;  /* 0x0000000000007941 */ /* 0x000fea0003800000 */
.L_x_476:
        /* <DEDUP_REMOVED lines=12> */
.L_x_479:
[----:B------:R-:W-:Y:S05]  /*125b0*/  BSYNC B0 ;  /* 0x0000000000007941 */ /* 0x000fea0003800000 */
.L_x_478:
        /* <DEDUP_REMOVED lines=13> */
.L_x_481:
[----:B------:R-:W-:Y:S05]  /*12690*/  BSYNC B0 ;  /* 0x0000000000007941 */ /* 0x000fea0003800000 */
.L_x_480:
        /* <DEDUP_REMOVED lines=11> */
.L_x_483:
[----:B------:R-:W-:Y:S05]  /*12750*/  BSYNC B0 ;  /* 0x0000000000007941 */ /* 0x000fea0003800000 */
.L_x_482:
        /* <DEDUP_REMOVED lines=12> */
.L_x_485:
[----:B------:R-:W-:Y:S05]  /*12820*/  BSYNC B0 ;  /* 0x0000000000007941 */ /* 0x000fea0003800000 */
.L_x_484:
        /* <DEDUP_REMOVED lines=12> */
.L_x_487:
[----:B------:R-:W-:Y:S05]  /*128f0*/  BSYNC B0 ;  /* 0x0000000000007941 */ /* 0x000fea0003800000 */
.L_x_486:
        /* <DEDUP_REMOVED lines=13> */
.L_x_489:
[----:B------:R-:W-:Y:S05]  /*129d0*/  BSYNC B0 ;  /* 0x0000000000007941 */ /* 0x000fea0003800000 */
.L_x_488:
        /* <DEDUP_REMOVED lines=11> */
.L_x_491:
[----:B------:R-:W-:Y:S05]  /*12a90*/  BSYNC B0 ;  /* 0x0000000000007941 */ /* 0x000fea0003800000 */
.L_x_490:
        /* <DEDUP_REMOVED lines=12> */
.L_x_493:
[----:B------:R-:W-:Y:S05]  /*12b60*/  BSYNC B0 ;  /* 0x0000000000007941 */ /* 0x000fea0003800000 */
.L_x_492:
        /* <DEDUP_REMOVED lines=12> */
.L_x_495:
[----:B------:R-:W-:Y:S05]  /*12c30*/  BSYNC B0 ;  /* 0x0000000000007941 */ /* 0x000fea0003800000 */
.L_x_494:
        /* <DEDUP_REMOVED lines=13> */
.L_x_497:
[----:B------:R-:W-:Y:S05]  /*12d10*/  BSYNC B0 ;  /* 0x0000000000007941 */ /* 0x000fea0003800000 */
.L_x_496:
        /* <DEDUP_REMOVED lines=11> */
.L_x_499:
[----:B------:R-:W-:Y:S05]  /*12dd0*/  BSYNC B0 ;  /* 0x0000000000007941 */ /* 0x000fea0003800000 */
.L_x_498:
[----:B------:R-:W-:Y:S01]  /*12de0*/  LOP3.LUT P5, RZ, R2, 0x20, RZ, 0xc0, !PT ;  /* 0x0000002002ff7812 */ /* 0x000fe200078ac0ff */
[----:B-----5:R-:W-:Y:S01]  /*12df0*/  HADD2.F32 R2, -RZ, R217.H0_H0 ;  /* 0x200000d9ff027230 */ /* 0x020fe20000004100 */
[----:B------:R-:W-:Y:S04]  /*12e00*/  BSSY B0, `(.L_x_500) ;  /* 0x000000b000007945 */ /* 0x000fe80003800000 */
[----:B------:R-:W-:-:S04]  /*12e10*/  FMUL R2, R2, UR8 ;  /* 0x0000000802027c20 */ /* 0x000fc80008400000 */
[----:B------:R-:W-:-:S05]  /*12e20*/  FFMA R2, R75, UR13, R2 ;  /* 0x0000000d4b027c23 */ /* 0x000fca0008000002 */
[----:B------:R-:W-:Y:S01]  /*12e30*/  F2FP.F16.F32.PACK_AB R3, RZ, R2 ;  /* 0x00000002ff03723e */ /* 0x000fe200000000ff */
[----:B------:R-:W-:-:S03]  /*12e40*/  VIADD R2, R4, UR23 ;  /* 0x0000001704027c36 */ /* 0x000fc60008000000 */
[----:B------:R-:W-:Y:S01]  /*12e50*/  PRMT R10, R3, 0x7610, R10 ;  /* 0x00007610030a7816 */ /* 0x000fe2000000000a */
[----:B------:R-:W-:-:S05]  /*12e60*/  @P4 IMAD.MOV.U32 R3, RZ, RZ, R7 ;  /* 0x000000ffff034224 */ /* 0x000fca00078e0007 */
[----:B------:R0:W-:Y:S01]  /*12e70*/  @P4 STG.E.U16 desc[UR24][R2.64+0xc2], R10 ;  /* 0x0000c20a02004986 */ /* 0x0001e2000c101518 */
[----:B------:R-:W-:-:S13]  /*12e80*/  ISETP.GT.AND P4, PT, R0, 0xc0, P5 ;  /* 0x000000c00000780c */ /* 0x000fda0002f84270 */
[----:B0-----:R-:W-:Y:S05]  /*12e90*/  @!P4 BRA `(.L_x_501) ;  /* 0x000000000004c947 */ /* 0x001fea0003800000 */
[----:B------:R0:W5:Y:S02]  /*12ea0*/  LDG.E.LTC128B.U16 R217, desc[UR24][R222.64+0xd0] ;  /* 0x0000d018ded97981 */ /* 0x000164000c1e1520 */
.L_x_501:
[----:B------:R-:W-:Y:S05]  /*12eb0*/  BSYNC B0 ;  /* 0x0000000000007941 */ /* 0x000fea0003800000 */
.L_x_500:
[----:B-----5:R-:W-:Y:S01]  /*12ec0*/  HADD2.F32 R2, -RZ, R217.H0_H0 ;  /* 0x200000d9ff027230 */ /* 0x020fe20000004100 */
[----:B------:R-:W-:Y:S04]  /*12ed0*/  BSSY B0, `(.L_x_502) ;  /* 0x000000b000007945 */ /* 0x000fe80003800000 */
[----:B------:R-:W-:Y:S01]  /*12ee0*/  FMUL R3, R2, UR8 ;  /* 0x0000000802037c20 */ /* 0x000fe20008400000 */
[----:B------:R-:W-:-:S03]  /*12ef0*/  @P4 IMAD.MOV.U32 R2, RZ, RZ, R4 ;  /* 0x000000ffff024224 */ /* 0x000fc600078e0004 */
        /* <DEDUP_REMOVED lines=8> */
.L_x_503:
[----:B------:R-:W-:Y:S05]  /*12f80*/  BSYNC B0 ;  /* 0x0000000000007941 */ /* 0x000fea0003800000 */
.L_x_502:
[----:B-----5:R-:W-:Y:S01]  /*12f90*/  HADD2.F32 R2, -RZ, R217.H0_H0 ;  /* 0x200000d9ff027230 */ /* 0x020fe20000004100 */
[----:B------:R-:W-:Y:S01]  /*12fa0*/  ISETP.GT.AND P5, PT, R0, 0xc8, P5 ;  /* 0x000000c80000780c */ /* 0x000fe20002fa4270 */
[----:B------:R-:W-:Y:S01]  /*12fb0*/  @P4 IMAD.MOV.U32 R3, RZ, RZ, R9 ;  /* 0x000000ffff034224 */ /* 0x000fe200078e0009 */
[----:B------:R-:W-:Y:S02]  /*12fc0*/  BSSY B0, `(.L_x_504) ;  /* 0x0000009000007945 */ /* 0x000fe40003800000 */
[----:B------:R-:W-:-:S04]  /*12fd0*/  FMUL R2, R2, UR8 ;  /* 0x0000000802027c20 */ /* 0x000fc80008400000 */
[----:B------:R-:W-:-:S05]  /*12fe0*/  FFMA R2, R77, UR13, R2 ;  /* 0x0000000d4d027c23 */ /* 0x000fca0008000002 */
[----:B------:R-:W-:-:S04]  /*12ff0*/  F2FP.F16.F32.PACK_AB R2, RZ, R2 ;  /* 0x00000002ff02723e */ /* 0x000fc800000000ff */
[----:B------:R-:W-:Y:S01]  /*13000*/  PRMT R10, R2, 0x7610, R10 ;  /* 0x00007610020a7816 */ /* 0x000fe2000000000a */
[----:B------:R-:W-:-:S05]  /*13010*/  @P4 IMAD.MOV.U32 R2, RZ, RZ, R4 ;  /* 0x000000ffff024224 */ /* 0x000fca00078e0004 */
[----:B------:R0:W-:Y:S01]  /*13020*/  @P4 STG.E.U16 desc[UR24][R2.64+0xd2], R10 ;  /* 0x0000d20a02004986 */ /* 0x0001e2000c101518 */
[----:B------:R-:W-:Y:S05]  /*13030*/  @!P5 BRA `(.L_x_505) ;  /* 0x000000000004d947 */ /* 0x000fea0003800000 */
[----:B------:R0:W5:Y:S02]  /*13040*/  LDG.E.LTC128B.U16 R217, desc[UR24][R22.64+0xd0] ;  /* 0x0000d01816d97981 */ /* 0x000164000c1e1520 */
.L_x_505:
[----:B------:R-:W-:Y:S05]  /*13050*/  BSYNC B0 ;  /* 0x0000000000007941 */ /* 0x000fea0003800000 */
.L_x_504:
[----:B0----5:R-:W-:Y:S01]  /*13060*/  HADD2.F32 R2, -RZ, R217.H0_H0 ;  /* 0x200000d9ff027230 */ /* 0x021fe20000004100 */
[----:B------:R-:W-:Y:S01]  /*13070*/  ISETP.GT.AND P4, PT, R0, 0xc8, P6 ;  /* 0x000000c80000780c */ /* 0x000fe20003784270 */
[----:B------:R-:W-:Y:S03]  /*13080*/  BSSY B0, `(.L_x_506) ;  /* 0x000000a000007945 */ /* 0x000fe60003800000 */
[----:B------:R-:W-:Y:S01]  /*13090*/  FMUL R3, R2, UR8 ;  /* 0x0000000802037c20 */ /* 0x000fe20008400000 */
[----:B------:R-:W-:-:S03]  /*130a0*/  VIADD R2, R4, UR23 ;  /* 0x0000001704027c36 */ /* 0x000fc60008000000 */
[----:B------:R-:W-:-:S05]  /*130b0*/  FFMA R3, R78, UR13, R3 ;  /* 0x0000000d4e037c23 */ /* 0x000fca0008000003 */
[----:B------:R-:W-:-:S04]  /*130c0*/  F2FP.F16.F32.PACK_AB R3, RZ, R3 ;  /* 0x00000003ff03723e */ /* 0x000fc800000000ff */
[----:B------:R-:W-:Y:S01]  /*130d0*/  PRMT R10, R3, 0x7610, R10 ;  /* 0x00007610030a7816 */ /* 0x000fe2000000000a */
[----:B------:R-:W-:-:S05]  /*130e0*/  @P5 IMAD.MOV.U32 R3, RZ, RZ, R7 ;  /* 0x000000ffff035224 */ /* 0x000fca00078e0007 */
[----:B------:R0:W-:Y:S01]  /*130f0*/  @P5 STG.E.U16 desc[UR24][R2.64+0xd0], R10 ;  /* 0x0000d00a02005986 */ /* 0x0001e2000c101518 */
[----:B------:R-:W-:Y:S05]  /*13100*/  @!P4 BRA `(.L_x_507) ;  /* 0x000000000004c947 */ /* 0x000fea0003800000 */
[----:B------:R0:W5:Y:S02]  /*13110*/  LDG.E.LTC128B.U16 R217, desc[UR24][R22.64+0xd2] ;  /* 0x0000d21816d97981 */ /* 0x000164000c1e1520 */
.L_x_507:
[----:B------:R-:W-:Y:S05]  /*13120*/  BSYNC B0 ;  /* 0x0000000000007941 */ /* 0x000fea0003800000 */
.L_x_506:
[----:B0----5:R-:W-:Y:S01]  /*13130*/  HADD2.F32 R2, -RZ, R217.H0_H0 ;  /* 0x200000d9ff027230 */ /* 0x021fe20000004100 */
[----:B------:R-:W-:Y:S01]  /*13140*/  ISETP.GT.AND P5, PT, R0, 0xc0, P3 ;  /* 0x000000c00000780c */ /* 0x000fe20001fa4270 */
[----:B------:R-:W-:Y:S03]  /*13150*/  BSSY B0, `(.L_x_508) ;  /* 0x000000a000007945 */ /* 0x000fe60003800000 */
[----:B------:R-:W-:-:S04]  /*13160*/  FMUL R2, R2, UR8 ;  /* 0x0000000802027c20 */ /* 0x000fc80008400000 */
[----:B------:R-:W-:-:S05]  /*13170*/  FFMA R2, R79, UR13, R2 ;  /* 0x0000000d4f027c23 */ /* 0x000fca0008000002 */
[----:B------:R-:W-:Y:S01]  /*13180*/  F2FP.F16.F32.PACK_AB R3, RZ, R2 ;  /* 0x00000002ff03723e */ /* 0x000fe200000000ff */
[----:B------:R-:W-:-:S03]  /*13190*/  VIADD R2, R4, UR23 ;  /* 0x0000001704027c36 */ /* 0x000fc60008000000 */
[----:B------:R-:W-:Y:S01]  /*131a0*/  PRMT R10, R3, 0x7610, R10 ;  /* 0x00007610030a7816 */ /* 0x000fe2000000000a */
[----:B------:R-:W-:-:S05]  /*131b0*/  @P4 IMAD.MOV.U32 R3, RZ, RZ, R7 ;  /* 0x000000ffff034224 */ /* 0x000fca00078e0007 */
[----:B------:R0:W-:Y:S01]  /*131c0*/  @P4 STG.E.U16 desc[UR24][R2.64+0xd2], R10 ;  /* 0x0000d20a02004986 */ /* 0x0001e2000c101518 */
[----:B------:R-:W-:Y:S05]  /*131d0*/  @!P5 BRA `(.L_x_509) ;  /* 0x000000000004d947 */ /* 0x000fea0003800000 */
[----:B------:R0:W5:Y:S02]  /*131e0*/  LDG.E.LTC128B.U16 R217, desc[UR24][R222.64+0xe0] ;  /* 0x0000e018ded97981 */ /* 0x000164000c1e1520 */
.L_x_509:
[----:B------:R-:W-:Y:S05]  /*131f0*/  BSYNC B0 ;  /* 0x0000000000007941 */ /* 0x000fea0003800000 */
.L_x_508:
[----:B0----5:R-:W-:Y:S01]  /*13200*/  HADD2.F32 R2, -RZ, R217.H0_H0 ;  /* 0x200000d9ff027230 */ /* 0x021fe20000004100 */
[----:B------:R-:W-:Y:S01]  /*13210*/  ISETP.GT.AND P4, PT, R0, 0xc0, P2 ;  /* 0x000000c00000780c */ /* 0x000fe20001784270 */
[----:B------:R-:W-:Y:S03]  /*13220*/  BSSY B0, `(.L_x_510) ;  /* 0x000000a000007945 */ /* 0x000fe60003800000 */
[----:B------:R-:W-:Y:S01]  /*13230*/  FMUL R3, R2, UR8 ;  /* 0x0000000802037c20 */ /* 0x000fe20008400000 */
[----:B------:R-:W-:-:S03]  /*13240*/  @P5 IMAD.MOV.U32 R2, RZ, RZ, R4 ;  /* 0x000000ffff025224 */ /* 0x000fc600078e0004 */
[----:B------:R-:W-:-:S05]  /*13250*/  FFMA R3, R80, UR13, R3 ;  /* 0x0000000d50037c23 */ /* 0x000fca0008000003 */
[----:B------:R-:W-:-:S04]  /*13260*/  F2FP.F16.F32.PACK_AB R3, RZ, R3 ;  /* 0x00000003ff03723e */ /* 0x000fc800000000ff */
[----:B------:R-:W-:Y:S01]  /*13270*/  PRMT R10, R3, 0x7610, R10 ;  /* 0x00007610030a7816 */ /* 0x000fe2000000000a */
[----:B------:R-:W-:-:S05]  /*13280*/  @P5 IMAD.MOV.U32 R3, RZ, RZ, R9 ;  /* 0x000000ffff035224 */ /* 0x000fca00078e0009 */
[----:B------:R0:W-:Y:S01]  /*13290*/  @P5 STG.E.U16 desc[UR24][R2.64+0xe0], R10 ;  /* 0x0000e00a02005986 */ /* 0x0001e2000c101518 */
[----:B------:R-:W-:Y:S05]  /*132a0*/  @!P4 BRA `(.L_x_511) ;  /* 0x000000000004c947 */ /* 0x000fea0003800000 */
[----:B------:R0:W5:Y:S02]  /*132b0*/  LDG.E.LTC128B.U16 R217, desc[UR24][R222.64+0xe2] ;  /* 0x0000e218ded97981 */ /* 0x000164000c1e1520 */
.L_x_511:
[----:B------:R-:W-:Y:S05]  /*132c0*/  BSYNC B0 ;  /* 0x0000000000007941 */ /* 0x000fea0003800000 */
.L_x_510:
[----:B0----5:R-:W-:Y:S01]  /*132d0*/  HADD2.F32 R2, -RZ, R217.H0_H0 ;  /* 0x200000d9ff027230 */ /* 0x021fe20000004100 */
        /* <DEDUP_REMOVED lines=11> */
.L_x_513:
[----:B------:R-:W-:Y:S05]  /*13390*/  BSYNC B0 ;  /* 0x0000000000007941 */ /* 0x000fea0003800000 */
.L_x_512:
        /* <DEDUP_REMOVED lines=12> */
.L_x_515:
[----:B------:R-:W-:Y:S05]  /*13460*/  BSYNC B0 ;  /* 0x0000000000007941 */ /* 0x000fea0003800000 */
.L_x_514:
[----:B0----5:R-:W-:Y:S01]  /*13470*/  HADD2.F32 R2, -RZ, R217.H0_H0 ;  /* 0x200000d9ff027230 */ /* 0x021fe20000004100 */
[----:B------:R-:W-:Y:S01]  /*13480*/  ISETP.GT.AND P3, PT, R0, 0xc0, P1 ;  /* 0x000000c00000780c */ /* 0x000fe20000f64270 */
[----:B------:R-:W-:Y:S03]  /*13490*/  BSSY B0, `(.L_x_516) ;  /* 0x000000a000007945 */ /* 0x000fe60003800000 */
[----:B------:R-:W-:-:S04]  /*134a0*/  FMUL R2, R2, UR8 ;  /* 0x0000000802027c20 */ /* 0x000fc80008400000 */
[----:B------:R-:W-:-:S05]  /*134b0*/  FFMA R2, R83, UR13, R2 ;  /* 0x0000000d53027c23 */ /* 0x000fca0008000002 */
[----:B------:R-:W-:Y:S01]  /*134c0*/  F2FP.F16.F32.PACK_AB R3, RZ, R2 ;  /* 0x00000002ff03723e */ /* 0x000fe200000000ff */
[----:B------:R-:W-:-:S03]  /*134d0*/  VIADD R2, R4, UR23 ;  /* 0x0000001704027c36 */ /* 0x000fc60008000000 */
[----:B------:R-:W-:Y:S02]  /*134e0*/  PRMT R10, R3, 0x7610, R10 ;  /* 0x00007610030a7816 */ /* 0x000fe4000000000a */
[----:B------:R-:W-:-:S05]  /*134f0*/  @P2 MOV R3, R7 ;  /* 0x0000000700032202 */ /* 0x000fca0000000f00 */
[----:B------:R0:W-:Y:S01]  /*13500*/  @P2 STG.E.U16 desc[UR24][R2.64+0xe2], R10 ;  /* 0x0000e20a02002986 */ /* 0x0001e2000c101518 */
[----:B------:R-:W-:Y:S05]  /*13510*/  @!P3 BRA `(.L_x_517) ;  /* 0x000000000004b947 */ /* 0x000fea0003800000 */
[----:B------:R0:W5:Y:S02]  /*13520*/  LDG.E.LTC128B.U16 R217, desc[UR24][R222.64+0xf0] ;  /* 0x0000f018ded97981 */ /* 0x000164000c1e1520 */
.L_x_517:
[----:B------:R-:W-:Y:S05]  /*13530*/  BSYNC B0 ;  /* 0x0000000000007941 */ /* 0x000fea0003800000 */
.L_x_516:
        /* <DEDUP_REMOVED lines=12> */
.L_x_519:
[----:B------:R-:W-:Y:S05]  /*13600*/  BSYNC B0 ;  /* 0x0000000000007941 */ /* 0x000fea0003800000 */
.L_x_518:
[----:B0----5:R-:W-:Y:S01]  /*13610*/  HADD2.F32 R2, -RZ, R217.H0_H0 ;  /* 0x200000d9ff027230 */ /* 0x021fe20000004100 */
[----:B------:R-:W-:Y:S01]  /*13620*/  ISETP.GT.AND P1, PT, R0, 0xc8, P1 ;  /* 0x000000c80000780c */ /* 0x000fe20000f24270 */
[----:B------:R-:W-:Y:S01]  /*13630*/  @P2 IMAD.MOV.U32 R8, RZ, RZ, R4 ;  /* 0x000000ffff082224 */ /* 0x000fe200078e0004 */
[----:B------:R-:W-:Y:S02]  /*13640*/  BSSY B0, `(.L_x_520) ;  /* 0x0000007000007945 */ /* 0x000fe40003800000 */
[----:B------:R-:W-:-:S04]  /*13650*/  FMUL R2, R2, UR8 ;  /* 0x0000000802027c20 */ /* 0x000fc80008400000 */
[----:B------:R-:W-:-:S05]  /*13660*/  FFMA R2, R85, UR13, R2 ;  /* 0x0000000d55027c23 */ /* 0x000fca0008000002 */
[----:B------:R-:W-:-:S05]  /*13670*/  F2FP.F16.F32.PACK_AB R2, RZ, R2 ;  /* 0x00000002ff02723e */ /* 0x000fca00000000ff */
[----:B------:R0:W-:Y:S01]  /*13680*/  @P2 STG.E.U16 desc[UR24][R8.64+0xf2], R2 ;  /* 0x0000f20208002986 */ /* 0x0001e2000c101518 */
[----:B------:R-:W-:Y:S05]  /*13690*/  @!P1 BRA `(.L_x_521) ;  /* 0x0000000000049947 */ /* 0x000fea0003800000 */
[----:B------:R0:W5:Y:S02]  /*136a0*/  LDG.E.LTC128B.U16 R217, desc[UR24][R22.64+0xf0] ;  /* 0x0000f01816d97981 */ /* 0x000164000c1e1520 */
.L_x_521:
[----:B------:R-:W-:Y:S05]  /*136b0*/  BSYNC B0 ;  /* 0x0000000000007941 */ /* 0x000fea0003800000 */
.L_x_520:
        /* <DEDUP_REMOVED lines=12> */
.L_x_523:
[----:B------:R-:W-:Y:S05]  /*13780*/  BSYNC B0 ;  /* 0x0000000000007941 */ /* 0x000fea0003800000 */
.L_x_522:
[----:B-----5:R-:W-:Y:S02]  /*13790*/  HADD2.F32 R217, -RZ, R217.H0_H0 ;  /* 0x200000d9ffd97230 */ /* 0x020fe40000004100 */
[----:B------:R-:W-:-:S03]  /*137a0*/  VIADD R4, R4, UR23 ;  /* 0x0000001704047c36 */ /* 0x000fc60008000000 */
[----:B0-----:R-:W-:-:S04]  /*137b0*/  FMUL R0, R217, UR8 ;  /* 0x00000008d9007c20 */ /* 0x001fc80008400000 */
[----:B------:R-:W-:Y:S01]  /*137c0*/  FFMA R0, R87, UR13, R0 ;  /* 0x0000000d57007c23 */ /* 0x000fe20008000000 */
[----:B------:R-:W-:Y:S06]  /*137d0*/  @!P0 EXIT ;  /* 0x000000000000894d */ /* 0x000fec0003800000 */
[----:B------:R-:W-:Y:S01]  /*137e0*/  F2FP.F16.F32.PACK_AB R0, RZ, R0 ;  /* 0x00000000ff00723e */ /* 0x000fe200000000ff */
[----:B------:R-:W-:-:S05]  /*137f0*/  IMAD.MOV.U32 R5, RZ, RZ, R7 ;  /* 0x000000ffff057224 */ /* 0x000fca00078e0007 */
[----:B------:R-:W-:Y:S01]  /*13800*/  STG.E.U16 desc[UR24][R4.64+0xf2], R0 ;  /* 0x0000f20004007986 */ /* 0x000fe2000c101518 */
[----:B------:R-:W-:Y:S05]  /*13810*/  EXIT ;  /* 0x000000000000794d */ /* 0x000fea0003800000 */
.L_x_21:
[----:B------:R-:W2:Y:S01]  /*13820*/  LDL.LU R8, [R1+0xc] ;  /* 0x00000c0001087983 */ /* 0x000ea20000300800 */
[----:B------:R-:W-:-:S03]  /*13830*/  ULDC.64 UR4, c[0x0][0x5c8] ;  /* 0x0001720000047ab9 */ /* 0x000fc60000000a00 */
[----:B------:R-:W3:Y:S04]  /*13840*/  LDL.LU R9, [R1+0x18] ;  /* 0x0000180001097983 */ /* 0x000ee80000300800 */
[----:B------:R-:W4:Y:S04]  /*13850*/  LDL.LU R11, [R1+0x20] ;  /* 0x00002000010b7983 */ /* 0x000f280000300800 */
[----:B------:R-:W5:Y:S04]  /*13860*/  LDL.LU R12, [R1+0x38] ;  /* 0x00003800010c7983 */ /* 0x000f680000300800 */
        /* <DEDUP_REMOVED lines=36> */
[----:B------:R-:W5:Y:S01]  /*13ab0*/  LDL.LU R216, [R1+0xdc] ;  /* 0x0000dc0001d87983 */ /* 0x000f620000300800 */
[----:B------:R-:W-:-:S03]  /*13ac0*/  LEA R4, P1, R6, UR4, 0x1 ;  /* 0x0000000406047c11 */ /* 0x000fc6000f8208ff */
[----:B------:R-:W5:Y:S04]  /*13ad0*/  LDL.LU R23, [R1+0xe0] ;  /* 0x0000e00001177983 */ /* 0x000f680000300800 */
[----:B------:R-:W5:Y:S04]  /*13ae0*/  LDL.LU R22, [R1+0xe4] ;  /* 0x0000e40001167983 */ /* 0x000f680000300800 */
[----:B------:R-:W5:Y:S04]  /*13af0*/  LDL.LU R21, [R1+0xe8] ;  /* 0x0000e80001157983 */ /* 0x000f680000300800 */
[----:B------:R-:W5:Y:S01]  /*13b00*/  LDL.LU R20, [R1+0xec] ;  /* 0x0000ec0001147983 */ /* 0x000f620000300800 */
[----:B------:R-:W-:-:S03]  /*13b10*/  LEA.HI.X R5, R6, UR5, R2, 0x1, P1 ;  /* 0x0000000506057c11 */ /* 0x000fc600088f0c02 */
[----:B------:R-:W5:Y:S04]  /*13b20*/  LDL.LU R19, [R1+0xf0] ;  /* 0x0000f00001137983 */ /* 0x000f680000300800 */
[----:B------:R-:W5:Y:S04]  /*13b30*/  LDL.LU R18, [R1+0xf4] ;  /* 0x0000f40001127983 */ /* 0x000f680000300800 */
[----:B------:R-:W5:Y:S04]  /*13b40*/  LDL.LU R17, [R1+0xf8] ;  /* 0x0000f80001117983 */ /* 0x000f680000300800 */
[----:B------:R-:W5:Y:S04]  /*13b50*/  LDL.LU R16, [R1+0xfc] ;  /* 0x0000fc0001107983 */ /* 0x000f680000300800 */
[----:B------:R-:W3:Y:S04]  /*13b60*/  LDL.LU R2, [R1+0x4] ;  /* 0x0000040001027983 */ /* 0x000ee80000300800 */
[----:B------:R-:W4:Y:S04]  /*13b70*/  LDL.LU R6, [R1] ;  /* 0x0000000001067983 */ /* 0x000f280000300800 */
[----:B------:R-:W5:Y:S01]  /*13b80*/  LDL.LU R7, [R1+0x8] ;  /* 0x0000080001077983 */ /* 0x000f620000300800 */
[----:B------:R-:W-:Y:S01]  /*13b90*/  ISETP.GT.AND P2, PT, R3, 0x1, PT ;  /* 0x000000010300780c */ /* 0x000fe20003f44270 */
[----:B------:R-:W-:-:S02]  /*13ba0*/  USHF.L.U32 UR5, UR6, 0x1, URZ ;  /* 0x0000000106057899 */ /* 0x000fc4000800063f */
[----:B------:R-:W-:Y:S01]  /*13bb0*/  USHF.L.U64.HI UR4, UR6, 0x1, UR9 ;  /* 0x0000000106047899 */ /* 0x000fe20008010209 */
[----:B------:R-:W-:Y:S01]  /*13bc0*/  ISETP.GT.AND P1, PT, R0, RZ, P2 ;  /* 0x000000ff0000720c */ /* 0x000fe20001724270 */
[----:B--2---:R-:W-:-:S05]  /*13bd0*/  FMUL R8, R8, UR13 ;  /* 0x0000000d08087c20 */ /* 0x004fca0008400000 */
[----:B------:R-:W-:Y:S01]  /*13be0*/  F2FP.F16.F32.PACK_AB R8, RZ, R8 ;  /* 0x00000008ff08723e */ /* 0x000fe200000000ff */
[----:B---3--:R-:W-:Y:S01]  /*13bf0*/  FMUL R2, R2, UR13 ;  /* 0x0000000d02027c20 */ /* 0x008fe20008400000 */
[----:B----4-:R-:W-:-:S04]  /*13c00*/  FMUL R6, R6, UR13 ;  /* 0x0000000d06067c20 */ /* 0x010fc80008400000 */
[----:B------:R-:W-:Y:S01]  /*13c10*/  F2FP.F16.F32.PACK_AB R2, RZ, R2 ;  /* 0x00000002ff02723e */ /* 0x000fe200000000ff */
[----:B-----5:R-:W-:Y:S01]  /*13c20*/  FMUL R7, R7, UR13 ;  /* 0x0000000d07077c20 */ /* 0x020fe20008400000 */
[----:B------:R-:W-:-:S03]  /*13c30*/  F2FP.F16.F32.PACK_AB R6, RZ, R6 ;  /* 0x00000006ff06723e */ /* 0x000fc600000000ff */
[----:B------:R1:W-:Y:S01]  /*13c40*/  @P1 STG.E.U16 desc[UR24][R4.64+0x2], R2 ;  /* 0x0000020204001986 */ /* 0x0003e2000c101518 */
[----:B------:R-:W-:Y:S02]  /*13c50*/  ISETP.GT.AND P1, PT, R0, 0x8, P5 ;  /* 0x000000080000780c */ /* 0x000fe40002f24270 */
[----:B------:R-:W-:Y:S01]  /*13c60*/  F2FP.F16.F32.PACK_AB R7, RZ, R7 ;  /* 0x00000007ff07723e */ /* 0x000fe200000000ff */
[----:B------:R2:W-:Y:S03]  /*13c70*/  @P0 STG.E.U16 desc[UR24][R4.64], R6 ;  /* 0x0000000604000986 */ /* 0x0005e6000c101518 */
[----:B-1----:R-:W-:Y:S02]  /*13c80*/  PRMT R2, R7, 0x7610, R2 ;  /* 0x0000761007027816 */ /* 0x002fe40000000002 */
[----:B--2---:R-:W-:-:S04]  /*13c90*/  IADD3 R6, P0, R4, UR5, RZ ;  /* 0x0000000504067c10 */ /* 0x004fc8000ff1e0ff */
[----:B------:R-:W-:-:S05]  /*13ca0*/  IADD3.X R7, R5, UR4, RZ, P0, !PT ;  /* 0x0000000405077c10 */ /* 0x000fca00087fe4ff */
[----:B------:R1:W-:Y:S04]  /*13cb0*/  @P1 STG.E.U16 desc[UR24][R6.64], R2 ;  /* 0x0000000206001986 */ /* 0x0003e8000c101518 */
[----:B-1----:R-:W2:Y:S01]  /*13cc0*/  LDL.LU R2, [R1+0x10] ;  /* 0x0000100001027983 */ /* 0x002ea20000300800 */
[----:B------:R-:W-:Y:S01]  /*13cd0*/  ISETP.GT.AND P0, PT, R0, 0x8, P2 ;  /* 0x000000080000780c */ /* 0x000fe20001704270 */
[----:B------:R-:W-:-:S12]  /*13ce0*/  FMUL R9, R9, UR13 ;  /* 0x0000000d09097c20 */ /* 0x000fd80008400000 */
[----:B------:R1:W-:Y:S04]  /*13cf0*/  @P0 STG.E.U16 desc[UR24][R6.64+0x2], R8 ;  /* 0x0000020806000986 */ /* 0x0003e8000c101518 */
[----:B-1----:R-:W3:Y:S01]  /*13d00*/  LDL.LU R8, [R1+0x14] ;  /* 0x0000140001087983 */ /* 0x002ee20000300800 */
[C---:B------:R-:W-:Y:S02]  /*13d10*/  ISETP.GT.AND P2, PT, R3.reuse, 0x8, PT ;  /* 0x000000080300780c */ /* 0x040fe40003f44270 */
[----:B------:R-:W-:Y:S02]  /*13d20*/  ISETP.GT.AND P3, PT, R3, 0x9, PT ;  /* 0x000000090300780c */ /* 0x000fe40003f64270 */
[C---:B------:R-:W-:Y:S02]  /*13d30*/  ISETP.GT.AND P0, PT, R0.reuse, RZ, P2 ;  /* 0x000000ff0000720c */ /* 0x040fe40001704270 */
[----:B------:R-:W-:-:S02]  /*13d40*/  ISETP.GT.AND P1, PT, R0, RZ, P3 ;  /* 0x000000ff0000720c */ /* 0x000fc40001f24270 */
[----:B------:R-:W-:Y:S01]  /*13d50*/  ISETP.GT.AND P2, PT, R0, 0x8, P2 ;  /* 0x000000080000780c */ /* 0x000fe20001744270 */
[----:B--2---:R-:W-:-:S05]  /*13d60*/  FMUL R2, R2, UR13 ;  /* 0x0000000d02027c20 */ /* 0x004fca0008400000 */
[----:B------:R-:W-:-:S04]  /*13d70*/  F2FP.F16.F32.PACK_AB R2, RZ, R2 ;  /* 0x00000002ff02723e */ /* 0x000fc800000000ff */
[----:B------:R-:W-:Y:S02]  /*13d80*/  PRMT R10, R2, 0x7610, R10 ;  /* 0x00007610020a7816 */ /* 0x000fe4000000000a */
[----:B------:R-:W-:Y:S02]  /*13d90*/  F2FP.F16.F32.PACK_AB R2, RZ, R9 ;  /* 0x00000009ff02723e */ /* 0x000fe400000000ff */
[----:B------:R-:W2:Y:S04]  /*13da0*/  LDL.LU R9, [R1+0x1c] ;  /* 0x00001c0001097983 */ /* 0x000ea80000300800 */
[----:B------:R1:W-:Y:S01]  /*13db0*/  @P0 STG.E.U16 desc[UR24][R4.64+0x10], R10 ;  /* 0x0000100a04000986 */ /* 0x0003e2000c101518 */
[----:B---3--:R-:W-:Y:S01]  /*13dc0*/  FMUL R8, R8, UR13 ;  /* 0x0000000d08087c20 */ /* 0x008fe20008400000 */
[----:B------:R-:W-:-:S04]  /*13dd0*/  ISETP.GT.AND P0, PT, R0, 0x8, P3 ;  /* 0x000000080000780c */ /* 0x000fc80001f04270 */
[----:B------:R-:W-:-:S05]  /*13de0*/  F2FP.F16.F32.PACK_AB R8, RZ, R8 ;  /* 0x00000008ff08723e */ /* 0x000fca00000000ff */
[----:B------:R3:W-:Y:S04]  /*13df0*/  @P1 STG.E.U16 desc[UR24][R4.64+0x12], R8 ;  /* 0x0000120804001986 */ /* 0x0007e8000c101518 */
[----:B------:R2:W-:Y:S01]  /*13e00*/  @P2 STG.E.U16 desc[UR24][R6.64+0x10], R2 ;  /* 0x0000100206002986 */ /* 0x0005e2000c101518 */
[----:B------:R-:W-:Y:S01]  /*13e10*/  ISETP.GT.AND P3, PT, R3, 0x10, PT ;  /* 0x000000100300780c */ /* 0x000fe20003f64270 */
[----:B------:R-:W-:Y:S01]  /*13e20*/  USHF.L.U32 UR11, UR14, 0x1, URZ ;  /* 0x000000010e0b7899 */ /* 0x000fe2000800063f */
[----:B-1----:R-:W-:Y:S01]  /*13e30*/  IMAD.U32 R10, RZ, RZ, UR5 ;  /* 0x00000005ff0a7e24 */ /* 0x002fe2000f8e00ff */
[----:B------:R-:W-:Y:S02]  /*13e40*/  USHF.L.U32 UR16, UR18, 0x8, URZ ;  /* 0x0000000812107899 */ /* 0x000fe4000800063f */
[----:B------:R-:W-:-:S02]  /*13e50*/  USHF.L.U64.HI UR10, UR14, 0x1, UR21 ;  /* 0x000000010e0a7899 */ /* 0x000fc40008010215 */
[----:B------:R-:W-:Y:S02]  /*13e60*/  USHF.L.U64.HI UR12, UR18, 0x8, UR19 ;  /* 0x00000008120c7899 */ /* 0x000fe40008010213 */
[----:B---3--:R-:W-:Y:S02]  /*13e70*/  IMAD.U32 R8, RZ, RZ, UR16 ;  /* 0x00000010ff087e24 */ /* 0x008fe4000f8e00ff */
[----:B--2---:R-:W-:-:S05]  /*13e80*/  FMUL R2, R9, UR13 ;  /* 0x0000000d09027c20 */ /* 0x004fca0008400000 */
[----:B------:R-:W-:-:S05]  /*13e90*/  F2FP.F16.F32.PACK_AB R2, RZ, R2 ;  /* 0x00000002ff02723e */ /* 0x000fca00000000ff */
[----:B------:R1:W-:Y:S01]  /*13ea0*/  @P0 STG.E.U16 desc[UR24][R6.64+0x12], R2 ;  /* 0x0000120206000986 */ /* 0x0003e2000c101518 */
[----:B------:R-:W-:Y:S01]  /*13eb0*/  ISETP.GT.AND P0, PT, R0, RZ, P3 ;  /* 0x000000ff0000720c */ /* 0x000fe20001f04270 */
[----:B-1----:R-:W-:-:S05]  /*13ec0*/  FMUL R2, R11, UR13 ;  /* 0x0000000d0b027c20 */ /* 0x002fca0008400000 */
[----:B------:R-:W-:-:S07]  /*13ed0*/  F2FP.F16.F32.PACK_AB R2, RZ, R2 ;  /* 0x00000002ff02723e */ /* 0x000fce00000000ff */
[----:B------:R1:W-:Y:S01]  /*13ee0*/  @P0 STG.E.U16 desc[UR24][R4.64+0x20], R2 ;  /* 0x0000200204000986 */ /* 0x0003e2000c101518 */
[----:B------:R-:W-:Y:S01]  /*13ef0*/  IADD3 R10, P0, P1, R10, UR11, R4 ;  /* 0x0000000b0a0a7c10 */ /* 0x000fe2000f91e004 */
[----:B-1----:R-:W-:-:S05]  /*13f00*/  IMAD.U32 R2, RZ, RZ, UR4 ;  /* 0x00000004ff027e24 */ /* 0x002fca000f8e00ff */
[----:B------:R-:W-:Y:S01]  /*13f10*/  IADD3.X R11, R2, UR10, R5, P0, P1 ;  /* 0x0000000a020b7c10 */ /* 0x000fe200087e2405 */
[----:B------:R-:W-:Y:S01]  /*13f20*/  IMAD.U32 R2, RZ, RZ, UR12 ;  /* 0x0000000cff027e24 */ /* 0x000fe2000f8e00ff */
[----:B------:R-:W-:-:S04]  /*13f30*/  IADD3 R8, P0, P1, R4, UR5, R8 ;  /* 0x0000000504087c10 */ /* 0x000fc8000f91e008 */
[----:B------:R-:W-:Y:S02]  /*13f40*/  IADD3.X R9, R5, UR4, R2, P0, P1 ;  /* 0x0000000405097c10 */ /* 0x000fe400087e2402 */
[----:B------:R-:W2:Y:S01]  /*13f50*/  LDL.LU R2, [R1+0x24] ;  /* 0x0000240001027983 */ /* 0x000ea20000300800 */
[----:B------:R-:W-:-:S04]  /*13f60*/  ISETP.GT.AND P2, PT, R3, 0x11, PT ;  /* 0x000000110300780c */ /* 0x000fc80003f44270 */
[----:B------:R-:W-:Y:S01]  /*13f70*/  ISETP.GT.AND P0, PT, R0, RZ, P2 ;  /* 0x000000ff0000720c */ /* 0x000fe20001704270 */
[----:B--2---:R-:W-:-:S05]  /*13f80*/  FMUL R2, R2, UR13 ;  /* 0x0000000d02027c20 */ /* 0x004fca0008400000 */
[----:B------:R-:W-:-:S07]  /*13f90*/  F2FP.F16.F32.PACK_AB R2, RZ, R2 ;  /* 0x00000002ff02723e */ /* 0x000fce00000000ff */
[----:B------:R1:W-:Y:S04]  /*13fa0*/  @P0 STG.E.U16 desc[UR24][R4.64+0x22], R2 ;  /* 0x0000220204000986 */ /* 0x0003e8000c101518 */
[----:B-1----:R-:W2:Y:S01]  /*13fb0*/  LDL.LU R2, [R1+0x28] ;  /* 0x0000280001027983 */ /* 0x002ea20000300800 */
[----:B------:R-:W-:Y:S01]  /*13fc0*/  ISETP.GT.AND P0, PT, R0, 0x8, P3 ;  /* 0x000000080000780c */ /* 0x000fe20001f04270 */
        /* <DEDUP_REMOVED lines=9> */
[----:B------:R-:W-:-:S04]  /*14060*/  ISETP.GT.AND P2, PT, R3, 0x18, PT ;  /* 0x000000180300780c */ /* 0x000fc80003f44270 */
[----:B------:R-:W-:Y:S01]  /*14070*/  ISETP.GT.AND P0, PT, R0, RZ, P2 ;  /* 0x000000ff0000720c */ /* 0x000fe20001704270 */
[----:B--2---:R-:W-:-:S05]  /*14080*/  FMUL R2, R2, UR13 ;  /* 0x0000000d02027c20 */ /* 0x004fca0008400000 */
[----:B------:R-:W-:-:S07]  /*14090*/  F2FP.F16.F32.PACK_AB R2, RZ, R2 ;  /* 0x00000002ff02723e */ /* 0x000fce00000000ff */
[----:B------:R1:W-:Y:S04]  /*140a0*/  @P0 STG.E.U16 desc[UR24][R4.64+0x30], R2 ;  /* 0x0000300204000986 */ /* 0x0003e8000c101518 */
[----:B-1----:R-:W2:Y:S01]  /*140b0*/  LDL.LU R2, [R1+0x34] ;  /* 0x0000340001027983 */ /* 0x002ea20000300800 */
[----:B------:R-:W-:-:S04]  /*140c0*/  ISETP.GT.AND P1, PT, R3, 0x19, PT ;  /* 0x000000190300780c */ /* 0x000fc80003f24270 */
[----:B------:R-:W-:Y:S01]  /*140d0*/  ISETP.GT.AND P0, PT, R0, RZ, P1 ;  /* 0x000000ff0000720c */ /* 0x000fe20000f04270 */
[----:B------:R-:W-:Y:S01]  /*140e0*/  FMUL R12, R12, UR13 ;  /* 0x0000000d0c0c7c20 */ /* 0x000fe20008400000 */
[----:B--2---:R-:W-:-:S05]  /*140f0*/  FMUL R2, R2, UR13 ;  /* 0x0000000d02027c20 */ /* 0x004fca0008400000 */
[----:B------:R-:W-:-:S06]  /*14100*/  F2FP.F16.F32.PACK_AB R2, RZ, R2 ;  /* 0x00000002ff02723e */ /* 0x000fcc00000000ff */
[----:B------:R1:W-:Y:S02]  /*14110*/  @P0 STG.E.U16 desc[UR24][R4.64+0x32], R2 ;  /* 0x0000320204000986 */ /* 0x0003e4000c101518 */
[----:B-1----:R-:W-:Y:S02]  /*14120*/  F2FP.F16.F32.PACK_AB R2, RZ, R12 ;  /* 0x0000000cff02723e */ /* 0x002fe400000000ff */
[----:B------:R-:W2:Y:S01]  /*14130*/  LDL.LU R12, [R1+0x3c] ;  /* 0x00003c00010c7983 */ /* 0x000ea20000300800 */
[----:B------:R-:W-:-:S13]  /*14140*/  ISETP.GT.AND P0, PT, R0, 0x8, P2 ;  /* 0x000000080000780c */ /* 0x000fda0001704270 */
[----:B------:R1:W-:Y:S01]  /*14150*/  @P0 STG.E.U16 desc[UR24][R6.64+0x30], R2 ;  /* 0x0000300206000986 */ /* 0x0003e2000c101518 */
[----:B--2---:R-:W-:-:S05]  /*14160*/  FMUL R12, R12, UR13 ;  /* 0x0000000d0c0c7c20 */ /* 0x004fca0008400000 */
[----:B------:R-:W-:-:S04]  /*14170*/  F2FP.F16.F32.PACK_AB R12, RZ, R12 ;  /* 0x0000000cff0c723e */ /* 0x000fc800000000ff */
[----:B-1----:R-:W-:Y:S02]  /*14180*/  PRMT R2, R12, 0x7610, R2 ;  /* 0x000076100c027816 */ /* 0x002fe40000000002 */
[----:B------:R-:W2:Y:S01]  /*14190*/  LDL.LU R12, [R1+0x40] ;  /* 0x00004000010c7983 */ /* 0x000ea20000300800 */
[----:B------:R-:W-:-:S13]  /*141a0*/  ISETP.GT.AND P0, PT, R0, 0x8, P1 ;  /* 0x000000080000780c */ /* 0x000fda0000f04270 */
[----:B------:R1:W-:Y:S04]  /*141b0*/  @P0 STG.E.U16 desc[UR24][R6.64+0x32], R2 ;  /* 0x0000320206000986 */ /* 0x0003e8000c101518 */
[----:B-1----:R-:W3:Y:S01]  /*141c0*/  LDL.LU R2, [R1+0x48] ;  /* 0x0000480001027983 */ /* 0x002ee20000300800 */
[----:B--2---:R-:W-:-:S05]  /*141d0*/  FMUL R12, R12, UR13 ;  /* 0x0000000d0c0c7c20 */ /* 0x004fca0008400000 */
[----:B------:R-:W-:-:S04]  /*141e0*/  F2FP.F16.F32.PACK_AB R12, RZ, R12 ;  /* 0x0000000cff0c723e */ /* 0x000fc800000000ff */
[----:B------:R-:W-:Y:S02]  /*141f0*/  PRMT R13, R12, 0x7610, R13 ;  /* 0x000076100c0d7816 */ /* 0x000fe4000000000d */
[----:B------:R-:W2:Y:S01]  /*14200*/  LDL.LU R12, [R1+0x44] ;  /* 0x00004400010c7983 */ /* 0x000ea20000300800 */
[----:B------:R-:W-:-:S04]  /*14210*/  ISETP.GT.AND P2, PT, R3, 0x20, PT ;  /* 0x000000200300780c */ /* 0x000fc80003f44270 */
[----:B------:R-:W-:Y:S02]  /*14220*/  ISETP.GT.AND P0, PT, R0, RZ, P2 ;  /* 0x000000ff0000720c */ /* 0x000fe40001704270 */
[----:B------:R-:W-:-:S11]  /*14230*/  ISETP.GT.AND P1, PT, R3, 0x21, PT ;  /* 0x000000210300780c */ /* 0x000fd60003f24270 */
[----:B------:R1:W-:Y:S01]  /*14240*/  @P0 STG.E.U16 desc[UR24][R4.64+0x40], R13 ;  /* 0x0000400d04000986 */ /* 0x0003e2000c101518 */
[----:B------:R-:W-:Y:S01]  /*14250*/  ISETP.GT.AND P0, PT, R0, RZ, P1 ;  /* 0x000000ff0000720c */ /* 0x000fe20000f04270 */
[----:B---3--:R-:W-:-:S05]  /*14260*/  FMUL R2, R2, UR13 ;  /* 0x0000000d02027c20 */ /* 0x008fca0008400000 */
[----:B------:R-:W-:-:S04]  /*14270*/  F2FP.F16.F32.PACK_AB R2, RZ, R2 ;  /* 0x00000002ff02723e */ /* 0x000fc800000000ff */
[----:B------:R-:W-:Y:S01]  /*14280*/  PRMT R14, R2, 0x7610, R14 ;  /* 0x00007610020e7816 */ /* 0x000fe2000000000e */
[----:B------:R-:W-:-:S05]  /*14290*/  FMUL R2, R252, UR13 ;  /* 0x0000000dfc027c20 */ /* 0x000fca0008400000 */
[----:B------:R-:W-:-:S04]  /*142a0*/  F2FP.F16.F32.PACK_AB R2, RZ, R2 ;  /* 0x00000002ff02723e */ /* 0x000fc800000000ff */
[----:B-1----:R-:W-:Y:S01]  /*142b0*/  PRMT R13, R2, 0x7610, R13 ;  /* 0x00007610020d7816 */ /* 0x002fe2000000000d */
[----:B------:R-:W-:-:S05]  /*142c0*/  FMUL R2, R251, UR13 ;  /* 0x0000000dfb027c20 */ /* 0x000fca0008400000 */
[----:B------:R-:W-:Y:S01]  /*142d0*/  F2FP.F16.F32.PACK_AB R2, RZ, R2 ;  /* 0x00000002ff02723e */ /* 0x000fe200000000ff */
[----:B--2---:R-:W-:-:S05]  /*142e0*/  FMUL R12, R12, UR13 ;  /* 0x0000000d0c0c7c20 */ /* 0x004fca0008400000 */
[----:B------:R-:W-:-:S05]  /*142f0*/  F2FP.F16.F32.PACK_AB R12, RZ, R12 ;  /* 0x0000000cff0c723e */ /* 0x000fca00000000ff */
[----:B------:R1:W-:Y:S01]  /*14300*/  @P0 STG.E.U16 desc[UR24][R4.64+0x42], R12 ;  /* 0x0000420c04000986 */ /* 0x0003e2000c101518 */
[----:B------:R-:W-:Y:S02]  /*14310*/  ISETP.GT.AND P0, PT, R0, 0x8, P2 ;  /* 0x000000080000780c */ /* 0x000fe40001704270 */
[----:B------:R-:W-:-:S11]  /*14320*/  ISETP.GT.AND P2, PT, R3, 0x28, PT ;  /* 0x000000280300780c */ /* 0x000fd60003f44270 */
[----:B------:R2:W-:Y:S01]  /*14330*/  @P0 STG.E.U16 desc[UR24][R6.64+0x40], R14 ;  /* 0x0000400e06000986 */ /* 0x0005e2000c101518 */
[----:B------:R-:W-:Y:S02]  /*14340*/  ISETP.GT.AND P0, PT, R0, 0x8, P1 ;  /* 0x000000080000780c */ /* 0x000fe40000f04270 */
[----:B-1----:R-:W-:-:S11]  /*14350*/  PRMT R12, R2, 0x7610, R12 ;  /* 0x00007610020c7816 */ /* 0x002fd6000000000c */
[----:B------:R1:W-:Y:S01]  /*14360*/  @P0 STG.E.U16 desc[UR24][R6.64+0x42], R13 ;  /* 0x0000420d06000986 */ /* 0x0003e2000c101518 */
[----:B------:R-:W-:Y:S02]  /*14370*/  ISETP.GT.AND P0, PT, R0, RZ, P2 ;  /* 0x000000ff0000720c */ /* 0x000fe40001704270 */
[----:B------:R-:W-:Y:S01]  /*14380*/  ISETP.GT.AND P1, PT, R3, 0x29, PT ;  /* 0x000000290300780c */ /* 0x000fe20003f24270 */
[----:B------:R-:W-:-:S05]  /*14390*/  FMUL R2, R250, UR13 ;  /* 0x0000000dfa027c20 */ /* 0x000fca0008400000 */
[----:B------:R-:W-:-:S05]  /*143a0*/  F2FP.F16.F32.PACK_AB R2, RZ, R2 ;  /* 0x00000002ff02723e */ /* 0x000fca00000000ff */
[----:B------:R3:W-:Y:S01]  /*143b0*/  @P0 STG.E.U16 desc[UR24][R4.64+0x50], R12 ;  /* 0x0000500c04000986 */ /* 0x0007e2000c101518 */
[----:B------:R-:W-:Y:S02]  /*143c0*/  ISETP.GT.AND P0, PT, R0, RZ, P1 ;  /* 0x000000ff0000720c */ /* 0x000fe40000f04270 */
[----:B--2---:R-:W-:Y:S01]  /*143d0*/  PRMT R14, R2, 0x7610, R14 ;  /* 0x00007610020e7816 */ /* 0x004fe2000000000e */
[----:B------:R-:W-:-:S05]  /*143e0*/  FMUL R2, R249, UR13 ;  /* 0x0000000df9027c20 */ /* 0x000fca0008400000 */
[----:B------:R-:W-:-:S05]  /*143f0*/  F2FP.F16.F32.PACK_AB R2, RZ, R2 ;  /* 0x00000002ff02723e */ /* 0x000fca00000000ff */
[----:B------:R2:W-:Y:S01]  /*14400*/  @P0 STG.E.U16 desc[UR24][R4.64+0x52], R14 ;  /* 0x0000520e04000986 */ /* 0x0005e2000c101518 */
[----:B------:R-:W-:Y:S02]  /*14410*/  ISETP.GT.AND P0, PT, R0, 0x8, P2 ;  /* 0x000000080000780c */ /* 0x000fe40001704270 */
[----:B-1----:R-:W-:Y:S01]  /*14420*/  PRMT R13, R2, 0x7610, R13 ;  /* 0x00007610020d7816 */ /* 0x002fe2000000000d */
[----:B------:R-:W-:-:S05]  /*14430*/  FMUL R2, R248, UR13 ;  /* 0x0000000df8027c20 */ /* 0x000fca0008400000 */
[----:B------:R-:W-:-:S05]  /*14440*/  F2FP.F16.F32.PACK_AB R2, RZ, R2 ;  /* 0x00000002ff02723e */ /* 0x000fca00000000ff */
[----:B------:R1:W-:Y:S01]  /*14450*/  @P0 STG.E.U16 desc[UR24][R6.64+0x50], R13 ;  /* 0x0000500d06000986 */ /* 0x0003e2000c101518 */
[----:B------:R-:W-:Y:S02]  /*14460*/  ISETP.GT.AND P0, PT, R0, 0x8, P1 ;  /* 0x000000080000780c */ /* 0x000fe40000f04270 */
[----:B---3--:R-:W-:Y:S02]  /*14470*/  PRMT R12, R2, 0x7610, R12 ;  /* 0x00007610020c7816 */ /* 0x008fe4000000000c */
[----:B------:R-:W-:Y:S01]  /*14480*/  ISETP.GT.AND P2, PT, R3, 0x30, PT ;  /* 0x000000300300780c */ /* 0x000fe20003f44270 */
[----:B------:R-:W-:-:S08]  /*14490*/  FMUL R2, R247, UR13 ;  /* 0x0000000df7027c20 */ /* 0x000fd00008400000 */
[----:B------:R3:W-:Y:S01]  /*144a0*/  @P0 STG.E.U16 desc[UR24][R6.64+0x52], R12 ;  /* 0x0000520c06000986 */ /* 0x0007e2000c101518 */
[----:B------:R-:W-:Y:S02]  /*144b0*/  ISETP.GT.AND P0, PT, R0, RZ, P2 ;  /* 0x000000ff0000720c */ /* 0x000fe40001704270 */
[----:B------:R-:W-:Y:S02]  /*144c0*/  F2FP.F16.F32.PACK_AB R2, RZ, R2 ;  /* 0x00000002ff02723e */ /* 0x000fe400000000ff */
[----:B------:R-:W-:Y:S02]  /*144d0*/  ISETP.GT.AND P1, PT, R3, 0x31, PT ;  /* 0x000000310300780c */ /* 0x000fe40003f24270 */
[----:B--2---:R-:W-:Y:S01]  /*144e0*/  PRMT R14, R2, 0x7610, R14 ;  /* 0x00007610020e7816 */ /* 0x004fe2000000000e */
[----:B------:R-:W-:-:S06]  /*144f0*/  FMUL R2, R246, UR13 ;  /* 0x0000000df6027c20 */ /* 0x000fcc0008400000 */
[----:B------:R2:W-:Y:S01]  /*14500*/  @P0 STG.E.U16 desc[UR24][R4.64+0x60], R14 ;  /* 0x0000600e04000986 */ /* 0x0005e2000c101518 */
[----:B------:R-:W-:Y:S02]  /*14510*/  ISETP.GT.AND P0, PT, R0, RZ, P1 ;  /* 0x000000ff0000720c */ /* 0x000fe40000f04270 */
[----:B------:R-:W-:-:S04]  /*14520*/  F2FP.F16.F32.PACK_AB R2, RZ, R2 ;  /* 0x00000002ff02723e */ /* 0x000fc800000000ff */
[----:B-1----:R-:W-:Y:S01]  /*14530*/  PRMT R13, R2, 0x7610, R13 ;  /* 0x00007610020d7816 */ /* 0x002fe2000000000d */
[----:B------:R-:W-:-:S06]  /*14540*/  FMUL R2, R245, UR13 ;  /* 0x0000000df5027c20 */ /* 0x000fcc0008400000 */
[----:B------:R1:W-:Y:S01]  /*14550*/  @P0 STG.E.U16 desc[UR24][R4.64+0x62], R13 ;  /* 0x0000620d04000986 */ /* 0x0003e2000c101518 */
[----:B------:R-:W-:Y:S02]  /*14560*/  ISETP.GT.AND P0, PT, R0, 0x8, P2 ;  /* 0x000000080000780c */ /* 0x000fe40001704270 */
[----:B------:R-:W-:-:S04]  /*14570*/  F2FP.F16.F32.PACK_AB R2, RZ, R2 ;  /* 0x00000002ff02723e */ /* 0x000fc800000000ff */
[----:B---3--:R-:W-:Y:S01]  /*14580*/  PRMT R12, R2, 0x7610, R12 ;  /* 0x00007610020c7816 */ /* 0x008fe2000000000c */
[----:B------:R-:W-:-:S06]  /*14590*/  FMUL R2, R244, UR13 ;  /* 0x0000000df4027c20 */ /* 0x000fcc0008400000 */
[----:B------:R3:W-:Y:S01]  /*145a0*/  @P0 STG.E.U16 desc[UR24][R6.64+0x60], R12 ;  /* 0x0000600c06000986 */ /* 0x0007e2000c101518 */
[----:B------:R-:W-:Y:S02]  /*145b0*/  ISETP.GT.AND P0, PT, R0, 0x8, P1 ;  /* 0x000000080000780c */ /* 0x000fe40000f04270 */
[----:B------:R-:W-:Y:S02]  /*145c0*/  F2FP.F16.F32.PACK_AB R2, RZ, R2 ;  /* 0x00000002ff02723e */ /* 0x000fe400000000ff */
[----:B------:R-:W-:Y:S02]  /*145d0*/  ISETP.GT.AND P2, PT, R3, 0x38, PT ;  /* 0x000000380300780c */ /* 0x000fe40003f44270 */
[----:B--2---:R-:W-:Y:S01]  /*145e0*/  PRMT R14, R2, 0x7610, R14 ;  /* 0x00007610020e7816 */ /* 0x004fe2000000000e */
[----:B------:R-:W-:-:S06]  /*145f0*/  FMUL R2, R243, UR13 ;  /* 0x0000000df3027c20 */ /* 0x000fcc0008400000 */
[----:B------:R2:W-:Y:S01]  /*14600*/  @P0 STG.E.U16 desc[UR24][R6.64+0x62], R14 ;  /* 0x0000620e06000986 */ /* 0x0005e2000c101518 */
[----:B------:R-:W-:Y:S02]  /*14610*/  ISETP.GT.AND P0, PT, R0, RZ, P2 ;  /* 0x000000ff0000720c */ /* 0x000fe40001704270 */
[----:B------:R-:W-:Y:S02]  /*14620*/  F2FP.F16.F32.PACK_AB R2, RZ, R2 ;  /* 0x00000002ff02723e */ /* 0x000fe400000000ff */
[----:B------:R-:W-:Y:S02]  /*14630*/  ISETP.GT.AND P1, PT, R3, 0x39, PT ;  /* 0x000000390300780c */ /* 0x000fe40003f24270 */
[----:B-1----:R-:W-:Y:S01]  /*14640*/  PRMT R13, R2, 0x7610, R13 ;  /* 0x00007610020d7816 */ /* 0x002fe2000000000d */
[----:B------:R-:W-:-:S06]  /*14650*/  FMUL R2, R242, UR13 ;  /* 0x0000000df2027c20 */ /* 0x000fcc0008400000 */
[----:B------:R1:W-:Y:S01]  /*14660*/  @P0 STG.E.U16 desc[UR24][R4.64+0x70], R13 ;  /* 0x0000700d04000986 */ /* 0x0003e2000c101518 */
[----:B------:R-:W-:Y:S02]  /*14670*/  ISETP.GT.AND P0, PT, R0, RZ, P1 ;  /* 0x000000ff0000720c */ /* 0x000fe40000f04270 */
[----:B------:R-:W-:-:S04]  /*14680*/  F2FP.F16.F32.PACK_AB R2, RZ, R2 ;  /* 0x00000002ff02723e */ /* 0x000fc800000000ff */
[----:B---3--:R-:W-:Y:S01]  /*14690*/  PRMT R12, R2, 0x7610, R12 ;  /* 0x00007610020c7816 */ /* 0x008fe2000000000c */
[----:B------:R-:W-:-:S06]  /*146a0*/  FMUL R2, R241, UR13 ;  /* 0x0000000df1027c20 */ /* 0x000fcc0008400000 */
[----:B------:R3:W-:Y:S01]  /*146b0*/  @P0 STG.E.U16 desc[UR24][R4.64+0x72], R12 ;  /* 0x0000720c04000986 */ /* 0x0007e2000c101518 */
[----:B------:R-:W-:Y:S02]  /*146c0*/  ISETP.GT.AND P0, PT, R0, 0x8, P2 ;  /* 0x000000080000780c */ /* 0x000fe40001704270 */
[----:B------:R-:W-:-:S04]  /*146d0*/  F2FP.F16.F32.PACK_AB R2, RZ, R2 ;  /* 0x00000002ff02723e */ /* 0x000fc800000000ff */
[----:B--2---:R-:W-:Y:S01]  /*146e0*/  PRMT R14, R2, 0x7610, R14 ;  /* 0x00007610020e7816 */ /* 0x004fe2000000000e */
[----:B------:R-:W-:-:S06]  /*146f0*/  FMUL R2, R240, UR13 ;  /* 0x0000000df0027c20 */ /* 0x000fcc0008400000 */
[----:B------:R2:W-:Y:S01]  /*14700*/  @P0 STG.E.U16 desc[UR24][R6.64+0x70], R14 ;  /* 0x0000700e06000986 */ /* 0x0005e2000c101518 */
[----:B------:R-:W-:Y:S02]  /*14710*/  ISETP.GT.AND P0, PT, R0, 0x8, P1 ;  /* 0x000000080000780c */ /* 0x000fe40000f04270 */
[----:B------:R-:W-:Y:S02]  /*14720*/  F2FP.F16.F32.PACK_AB R2, RZ, R2 ;  /* 0x00000002ff02723e */ /* 0x000fe400000000ff */
[----:B------:R-:W-:Y:S02]  /*14730*/  ISETP.GT.AND P2, PT, R3, 0x40, PT ;  /* 0x000000400300780c */ /* 0x000fe40003f44270 */
[----:B-1----:R-:W-:Y:S01]  /*14740*/  PRMT R13, R2, 0x7610, R13 ;  /* 0x00007610020d7816 */ /* 0x002fe2000000000d */
[----:B------:R-:W-:-:S06]  /*14750*/  FMUL R2, R239, UR13 ;  /* 0x0000000def027c20 */ /* 0x000fcc0008400000 */
[----:B------:R1:W-:Y:S01]  /*14760*/  @P0 STG.E.U16 desc[UR24][R6.64+0x72], R13 ;  /* 0x0000720d06000986 */ /* 0x0003e2000c101518 */
[----:B------:R-:W-:Y:S02]  /*14770*/  ISETP.GT.AND P0, PT, R0, RZ, P2 ;  /* 0x000000ff0000720c */ /* 0x000fe40001704270 */
[----:B------:R-:W-:Y:S02]  /*14780*/  F2FP.F16.F32.PACK_AB R2, RZ, R2 ;  /* 0x00000002ff02723e */ /* 0x000fe400000000ff */
[----:B------:R-:W-:Y:S02]  /*14790*/  ISETP.GT.AND P1, PT, R3, 0x41, PT ;  /* 0x000000410300780c */ /* 0x000fe40003f24270 */
[----:B---3--:R-:W-:Y:S01]  /*147a0*/  PRMT R12, R2, 0x7610, R12 ;  /* 0x00007610020c7816 */ /* 0x008fe2000000000c */
[----:B------:R-:W-:-:S06]  /*147b0*/  FMUL R2, R238, UR13 ;  /* 0x0000000dee027c20 */ /* 0x000fcc0008400000 */
[----:B------:R3:W-:Y:S01]  /*147c0*/  @P0 STG.E.U16 desc[UR24][R4.64+0x80], R12 ;  /* 0x0000800c04000986 */ /* 0x0007e2000c101518 */
[----:B------:R-:W-:Y:S02]  /*147d0*/  ISETP.GT.AND P0, PT, R0, RZ, P1 ;  /* 0x000000ff0000720c */ /* 0x000fe40000f04270 */
[----:B------:R-:W-:-:S04]  /*147e0*/  F2FP.F16.F32.PACK_AB R2, RZ, R2 ;  /* 0x00000002ff02723e */ /* 0x000fc800000000ff */
[----:B--2---:R-:W-:Y:S01]  /*147f0*/  PRMT R14, R2, 0x7610, R14 ;  /* 0x00007610020e7816 */ /* 0x004fe2000000000e */
[----:B------:R-:W-:-:S06]  /*14800*/  FMUL R2, R237, UR13 ;  /* 0x0000000ded027c20 */ /* 0x000fcc0008400000 */
[----:B------:R2:W-:Y:S01]  /*14810*/  @P0 STG.E.U16 desc[UR24][R4.64+0x82], R14 ;  /* 0x0000820e04000986 */ /* 0x0005e2000c101518 */
[----:B------:R-:W-:Y:S02]  /*14820*/  ISETP.GT.AND P0, PT, R0, 0x8, P2 ;  /* 0x000000080000780c */ /* 0x000fe40001704270 */
[----:B------:R-:W-:-:S04]  /*14830*/  F2FP.F16.F32.PACK_AB R2, RZ, R2 ;  /* 0x00000002ff02723e */ /* 0x000fc800000000ff */
[----:B-1----:R-:W-:Y:S01]  /*14840*/  PRMT R13, R2, 0x7610, R13 ;  /* 0x00007610020d7816 */ /* 0x002fe2000000000d */
[----:B------:R-:W-:-:S06]  /*14850*/  FMUL R2, R236, UR13 ;  /* 0x0000000dec027c20 */ /* 0x000fcc0008400000 */
[----:B------:R1:W-:Y:S01]  /*14860*/  @P0 STG.E.U16 desc[UR24][R6.64+0x80], R13 ;  /* 0x0000800d06000986 */ /* 0x0003e2000c101518 */
[----:B------:R-:W-:Y:S02]  /*14870*/  ISETP.GT.AND P0, PT, R0, 0x8, P1 ;  /* 0x000000080000780c */ /* 0x000fe40000f04270 */
[----:B------:R-:W-:Y:S02]  /*14880*/  F2FP.F16.F32.PACK_AB R2, RZ, R2 ;  /* 0x00000002ff02723e */ /* 0x000fe400000000ff */
[----:B------:R-:W-:Y:S02]  /*14890*/  ISETP.GT.AND P2, PT, R3, 0x48, PT ;  /* 0x000000480300780c */ /* 0x000fe40003f44270 */
[----:B---3--:R-:W-:Y:S01]  /*148a0*/  PRMT R12, R2, 0x7610, R12 ;  /* 0x00007610020c7816 */ /* 0x008fe2000000000c */
[----:B------:R-:W-:-:S06]  /*148b0*/  FMUL R2, R235, UR13 ;  /* 0x0000000deb027c20 */ /* 0x000fcc0008400000 */
        /* <DEDUP_REMOVED lines=132> */
[----:B------:R-:W-:-:S04]  /*15100*/  ISETP.GT.AND P0, PT, R3, 0x78, PT ;  /* 0x000000780300780c */ /* 0x000fc80003f04270 */
[----:B------:R-:W-:Y:S02]  /*15110*/  ISETP.GT.AND P1, PT, R0, RZ, P0 ;  /* 0x000000ff0000720c */ /* 0x000fe40000724270 */
[----:B------:R-:W-:-:S04]  /*15120*/  F2FP.F16.F32.PACK_AB R2, RZ, R2 ;  /* 0x00000002ff02723e */ /* 0x000fc800000000ff */
[----:B--2---:R-:W-:Y:S01]  /*15130*/  PRMT R14, R2, 0x7610, R14 ;  /* 0x00007610020e7816 */ /* 0x004fe2000000000e */
[----:B------:R-:W-:-:S06]  /*15140*/  FMUL R2, R18, UR13 ;  /* 0x0000000d12027c20 */ /* 0x000fcc0008400000 */
[----:B------:R-:W-:Y:S01]  /*15150*/  @P1 STG.E.U16 desc[UR24][R4.64+0xf0], R14 ;  /* 0x0000f00e04001986 */ /* 0x000fe2000c101518 */
[----:B------:R-:W-:-:S04]  /*15160*/  ISETP.GT.AND P1, PT, R3, 0x79, PT ;  /* 0x000000790300780c */ /* 0x000fc80003f24270 */
[----:B------:R-:W-:Y:S02]  /*15170*/  ISETP.GT.AND P6, PT, R0, RZ, P1 ;  /* 0x000000ff0000720c */ /* 0x000fe40000fc4270 */
[----:B------:R-:W-:-:S04]  /*15180*/  F2FP.F16.F32.PACK_AB R2, RZ, R2 ;  /* 0x00000002ff02723e */ /* 0x000fc800000000ff */
[----:B-1----:R-:W-:Y:S01]  /*15190*/  PRMT R13, R2, 0x7610, R13 ;  /* 0x00007610020d7816 */ /* 0x002fe2000000000d */
[----:B------:R-:W-:-:S06]  /*151a0*/  FMUL R2, R17, UR13 ;  /* 0x0000000d11027c20 */ /* 0x000fcc0008400000 */
[----:B------:R1:W-:Y:S01]  /*151b0*/  @P6 STG.E.U16 desc[UR24][R4.64+0xf2], R13 ;  /* 0x0000f20d04006986 */ /* 0x0003e2000c101518 */
[----:B------:R-:W-:Y:S02]  /*151c0*/  ISETP.GT.AND P6, PT, R0, 0x8, P0 ;  /* 0x000000080000780c */ /* 0x000fe400007c4270 */
[----:B------:R-:W-:-:S04]  /*151d0*/  F2FP.F16.F32.PACK_AB R2, RZ, R2 ;  /* 0x00000002ff02723e */ /* 0x000fc800000000ff */
[----:B------:R-:W-:-:S07]  /*151e0*/  PRMT R15, R2, 0x7610, R15 ;  /* 0x00007610020f7816 */ /* 0x000fce000000000f */
[----:B---3--:R-:W-:Y:S02]  /*151f0*/  @P6 IMAD.MOV.U32 R12, RZ, RZ, R6 ;  /* 0x000000ffff0c6224 */ /* 0x008fe400078e0006 */
[----:B-1----:R-:W-:-:S05]  /*15200*/  @P6 IMAD.MOV.U32 R13, RZ, RZ, R7 ;  /* 0x000000ffff0d6224 */ /* 0x002fca00078e0007 */
[----:B------:R1:W-:Y:S01]  /*15210*/  @P6 STG.E.U16 desc[UR24][R12.64+0xf0], R15 ;  /* 0x0000f00f0c006986 */ /* 0x0003e2000c101518 */
[----:B------:R-:W-:Y:S01]  /*15220*/  ISETP.GT.AND P6, PT, R0, 0x8, P1 ;  /* 0x000000080000780c */ /* 0x000fe20000fc4270 */
[----:B------:R-:W-:-:S05]  /*15230*/  FMUL R2, R16, UR13 ;  /* 0x0000000d10027c20 */ /* 0x000fca0008400000 */
[----:B------:R-:W-:-:S07]  /*15240*/  F2FP.F16.F32.PACK_AB R2, RZ, R2 ;  /* 0x00000002ff02723e */ /* 0x000fce00000000ff */
[----:B-1----:R-:W-:Y:S02]  /*15250*/  @P6 IMAD.MOV.U32 R12, RZ, RZ, R6 ;  /* 0x000000ffff0c6224 */ /* 0x002fe400078e0006 */
[----:B------:R-:W-:-:S05]  /*15260*/  @P6 IMAD.MOV.U32 R13, RZ, RZ, R7 ;  /* 0x000000ffff0d6224 */ /* 0x000fca00078e0007 */
[----:B------:R1:W-:Y:S01]  /*15270*/  @P6 STG.E.U16 desc[UR24][R12.64+0xf2], R2 ;  /* 0x0000f2020c006986 */ /* 0x0003e2000c101518 */
[----:B------:R-:W-:-:S04]  /*15280*/  IADD3 R6, P6, R4, UR11, RZ ;  /* 0x0000000b04067c10 */ /* 0x000fc8000ffde0ff */
[----:B------:R-:W-:Y:S02]  /*15290*/  IADD3.X R7, R5, UR10, RZ, P6, !PT ;  /* 0x0000000a05077c10 */ /* 0x000fe4000b7fe4ff */
[----:B------:R-:W-:Y:S01]  /*152a0*/  ISETP.GT.AND P6, PT, R0, 0x40, P5 ;  /* 0x000000400000780c */ /* 0x000fe20002fc4270 */
[----:B------:R-:W-:-:S05]  /*152b0*/  FMUL R152, R152, UR13 ;  /* 0x0000000d98987c20 */ /* 0x000fca0008400000 */
[----:B------:R-:W-:-:S07]  /*152c0*/  F2FP.F16.F32.PACK_AB R152, RZ, R152 ;  /* 0x00000098ff98723e */ /* 0x000fce00000000ff */
[----:B------:R-:W-:Y:S01]  /*152d0*/  @P6 STG.E.U16 desc[UR24][R6.64], R152 ;  /* 0x0000009806006986 */ /* 0x000fe2000c101518 */
[----:B------:R-:W-:Y:S01]  /*152e0*/  ISETP.GT.AND P6, PT, R3, 0x1, PT ;  /* 0x000000010300780c */ /* 0x000fe20003fc4270 */
[----:B------:R-:W-:-:S03]  /*152f0*/  FMUL R153, R153, UR13 ;  /* 0x0000000d99997c20 */ /* 0x000fc60008400000 */
[----:B------:R-:W-:Y:S02]  /*15300*/  ISETP.GT.AND P6, PT, R0, 0x40, P6 ;  /* 0x000000400000780c */ /* 0x000fe400037c4270 */
[----:B------:R-:W-:Y:S01]  /*15310*/  F2FP.F16.F32.PACK_AB R153, RZ, R153 ;  /* 0x00000099ff99723e */ /* 0x000fe200000000ff */
[----:B------:R-:W-:-:S10]  /*15320*/  FMUL R154, R154, UR13 ;  /* 0x0000000d9a9a7c20 */ /* 0x000fd40008400000 */
[----:B------:R-:W-:Y:S01]  /*15330*/  @P6 STG.E.U16 desc[UR24][R6.64+0x2], R153 ;  /* 0x0000029906006986 */ /* 0x000fe2000c101518 */
[----:B-1----:R-:W-:-:S04]  /*15340*/  IADD3 R12, P6, R6, UR5, RZ ;  /* 0x00000005060c7c10 */ /* 0x002fc8000ffde0ff */
[----:B------:R-:W-:Y:S02]  /*15350*/  IADD3.X R13, R7, UR4, RZ, P6, !PT ;  /* 0x00000004070d7c10 */ /* 0x000fe4000b7fe4ff */
[----:B------:R-:W-:Y:S02]  /*15360*/  ISETP.GT.AND P6, PT, R0, 0x48, P5 ;  /* 0x000000480000780c */ /* 0x000fe40002fc4270 */
[----:B------:R-:W-:-:S11]  /*15370*/  F2FP.F16.F32.PACK_AB R154, RZ, R154 ;  /* 0x0000009aff9a723e */ /* 0x000fd600000000ff */
[----:B------:R1:W-:Y:S01]  /*15380*/  @P6 STG.E.U16 desc[UR24][R12.64], R154 ;  /* 0x0000009a0c006986 */ /* 0x0003e2000c101518 */
[----:B------:R-:W-:-:S04]  /*15390*/  IADD3 R14, P6, R6, UR5, RZ ;  /* 0x00000005060e7c10 */ /* 0x000fc8000ffde0ff */
[----:B------:R-:W-:Y:S02]  /*153a0*/  IADD3.X R15, R7, UR4, RZ, P6, !PT ;  /* 0x00000004070f7c10 */ /* 0x000fe4000b7fe4ff */
[----:B------:R-:W-:Y:S01]  /*153b0*/  ISETP.GT.AND P6, PT, R3, 0x1, PT ;  /* 0x000000010300780c */ /* 0x000fe20003fc4270 */
[----:B------:R-:W-:-:S03]  /*153c0*/  FMUL R155, R155, UR13 ;  /* 0x0000000d9b9b7c20 */ /* 0x000fc60008400000 */
[----:B------:R-:W-:Y:S02]  /*153d0*/  ISETP.GT.AND P6, PT, R0, 0x48, P6 ;  /* 0x000000480000780c */ /* 0x000fe400037c4270 */
[----:B------:R-:W-:Y:S01]  /*153e0*/  F2FP.F16.F32.PACK_AB R155, RZ, R155 ;  /* 0x0000009bff9b723e */ /* 0x000fe200000000ff */
[----:B------:R-:W-:-:S10]  /*153f0*/  FMUL R156, R156, UR13 ;  /* 0x0000000d9c9c7c20 */ /* 0x000fd40008400000 */
[----:B------:R-:W-:Y:S01]  /*15400*/  @P6 STG.E.U16 desc[UR24][R14.64+0x2], R155 ;  /* 0x0000029b0e006986 */ /* 0x000fe2000c101518 */
[----:B------:R-:W-:-:S04]  /*15410*/  ISETP.GT.AND P6, PT, R3, 0x8, PT ;  /* 0x000000080300780c */ /* 0x000fc80003fc4270 */
        /* <DEDUP_REMOVED lines=278> */
[----:B------:R-:W-:-:S11]  /*16580*/  F2FP.F16.F32.PACK_AB R213, RZ, R213 ;  /* 0x000000d5ffd5723e */ /* 0x000fd600000000ff */
[----:B------:R2:W-:Y:S01]  /*16590*/  @P6 STG.E.U16 desc[UR24][R6.64+0xf2], R213 ;  /* 0x0000f2d506006986 */ /* 0x0005e2000c101518 */
[----:B-1----:R-:W-:-:S04]  /*165a0*/  IADD3 R12, P6, R4, UR16, RZ ;  /* 0x00000010040c7c10 */ /* 0x002fc8000ffde0ff */
[----:B------:R-:W-:Y:S02]  /*165b0*/  IADD3.X R13, R5, UR12, RZ, P6, !PT ;  /* 0x0000000c050d7c10 */ /* 0x000fe4000b7fe4ff */
[----:B------:R-:W-:Y:S01]  /*165c0*/  ISETP.GT.AND P6, PT, R0, 0x48, P0 ;  /* 0x000000480000780c */ /* 0x000fe200007c4270 */
[----:B------:R-:W-:-:S05]  /*165d0*/  FMUL R214, R214, UR13 ;  /* 0x0000000dd6d67c20 */ /* 0x000fca0008400000 */
[----:B------:R-:W-:-:S07]  /*165e0*/  F2FP.F16.F32.PACK_AB R214, RZ, R214 ;  /* 0x000000d6ffd6723e */ /* 0x000fce00000000ff */
[----:B--2---:R-:W-:Y:S02]  /*165f0*/  @P6 IMAD.MOV.U32 R6, RZ, RZ, R10 ;  /* 0x000000ffff066224 */ /* 0x004fe400078e000a */
[----:B------:R-:W-:Y:S02]  /*16600*/  @P6 IMAD.MOV.U32 R7, RZ, RZ, R11 ;  /* 0x000000ffff076224 */ /* 0x000fe400078e000b */
[----:B------:R-:W-:-:S03]  /*16610*/  FMUL R215, R215, UR13 ;  /* 0x0000000dd7d77c20 */ /* 0x000fc60008400000 */
[----:B------:R1:W-:Y:S01]  /*16620*/  @P6 STG.E.U16 desc[UR24][R6.64+0xf0], R214 ;  /* 0x0000f0d606006986 */ /* 0x0003e2000c101518 */
[----:B------:R-:W-:Y:S02]  /*16630*/  ISETP.GT.AND P6, PT, R0, 0x48, P1 ;  /* 0x000000480000780c */ /* 0x000fe40000fc4270 */
[----:B------:R-:W-:Y:S01]  /*16640*/  F2FP.F16.F32.PACK_AB R215, RZ, R215 ;  /* 0x000000d7ffd7723e */ /* 0x000fe200000000ff */
[----:B------:R-:W-:-:S10]  /*16650*/  FMUL R88, R88, UR13 ;  /* 0x0000000d58587c20 */ /* 0x000fd40008400000 */
[----:B------:R2:W-:Y:S01]  /*16660*/  @P6 STG.E.U16 desc[UR24][R10.64+0xf2], R215 ;  /* 0x0000f2d70a006986 */ /* 0x0005e2000c101518 */
[----:B------:R-:W-:Y:S02]  /*16670*/  ISETP.GT.AND P6, PT, R0, 0x80, P5 ;  /* 0x000000800000780c */ /* 0x000fe40002fc4270 */
[----:B------:R-:W-:Y:S01]  /*16680*/  F2FP.F16.F32.PACK_AB R88, RZ, R88 ;  /* 0x00000058ff58723e */ /* 0x000fe200000000ff */
[----:B------:R-:W-:-:S10]  /*16690*/  FMUL R89, R89, UR13 ;  /* 0x0000000d59597c20 */ /* 0x000fd40008400000 */
[----:B------:R-:W-:Y:S01]  /*166a0*/  @P6 STG.E.U16 desc[UR24][R12.64], R88 ;  /* 0x000000580c006986 */ /* 0x000fe2000c101518 */
[----:B------:R-:W-:-:S04]  /*166b0*/  ISETP.GT.AND P6, PT, R3, 0x1, PT ;  /* 0x000000010300780c */ /* 0x000fc80003fc4270 */
[----:B------:R-:W-:Y:S02]  /*166c0*/  ISETP.GT.AND P6, PT, R0, 0x80, P6 ;  /* 0x000000800000780c */ /* 0x000fe400037c4270 */
[----:B------:R-:W-:-:S11]  /*166d0*/  F2FP.F16.F32.PACK_AB R89, RZ, R89 ;  /* 0x00000059ff59723e */ /* 0x000fd600000000ff */
[----:B------:R-:W-:Y:S01]  /*166e0*/  @P6 STG.E.U16 desc[UR24][R12.64+0x2], R89 ;  /* 0x000002590c006986 */ /* 0x000fe2000c101518 */
[----:B-1----:R-:W-:-:S04]  /*166f0*/  IADD3 R6, P6, R12, UR5, RZ ;  /* 0x000000050c067c10 */ /* 0x002fc8000ffde0ff */
[----:B------:R-:W-:Y:S02]  /*16700*/  IADD3.X R7, R13, UR4, RZ, P6, !PT ;  /* 0x000000040d077c10 */ /* 0x000fe4000b7fe4ff */
[----:B--2---:R-:W-:-:S04]  /*16710*/  IADD3 R10, P6, R12, UR5, RZ ;  /* 0x000000050c0a7c10 */ /* 0x004fc8000ffde0ff */
[----:B------:R-:W-:Y:S02]  /*16720*/  IADD3.X R11, R13, UR4, RZ, P6, !PT ;  /* 0x000000040d0b7c10 */ /* 0x000fe4000b7fe4ff */
[----:B------:R-:W-:Y:S01]  /*16730*/  ISETP.GT.AND P6, PT, R0, 0x88, P5 ;  /* 0x000000880000780c */ /* 0x000fe20002fc4270 */
[----:B------:R-:W-:-:S05]  /*16740*/  FMUL R90, R90, UR13 ;  /* 0x0000000d5a5a7c20 */ /* 0x000fca0008400000 */
[----:B------:R-:W-:-:S07]  /*16750*/  F2FP.F16.F32.PACK_AB R90, RZ, R90 ;  /* 0x0000005aff5a723e */ /* 0x000fce00000000ff */
[----:B------:R1:W-:Y:S01]  /*16760*/  @P6 STG.E.U16 desc[UR24][R6.64], R90 ;  /* 0x0000005a06006986 */ /* 0x0003e2000c101518 */
[----:B------:R-:W-:Y:S01]  /*16770*/  ISETP.GT.AND P6, PT, R3, 0x1, PT ;  /* 0x000000010300780c */ /* 0x000fe20003fc4270 */
[----:B------:R-:W-:-:S03]  /*16780*/  FMUL R91, R91, UR13 ;  /* 0x0000000d5b5b7c20 */ /* 0x000fc60008400000 */
[----:B------:R-:W-:Y:S02]  /*16790*/  ISETP.GT.AND P6, PT, R0, 0x88, P6 ;  /* 0x000000880000780c */ /* 0x000fe400037c4270 */
[----:B------:R-:W-:Y:S01]  /*167a0*/  F2FP.F16.F32.PACK_AB R91, RZ, R91 ;  /* 0x0000005bff5b723e */ /* 0x000fe200000000ff */
[----:B------:R-:W-:-:S10]  /*167b0*/  FMUL R92, R92, UR13 ;  /* 0x0000000d5c5c7c20 */ /* 0x000fd40008400000 */
[----:B------:R2:W-:Y:S01]  /*167c0*/  @P6 STG.E.U16 desc[UR24][R10.64+0x2], R91 ;  /* 0x0000025b0a006986 */ /* 0x0005e2000c101518 */
[----:B------:R-:W-:-:S04]  /*167d0*/  ISETP.GT.AND P6, PT, R3, 0x8, PT ;  /* 0x000000080300780c */ /* 0x000fc80003fc4270 */
[----:B------:R-:W-:Y:S02]  /*167e0*/  ISETP.GT.AND P6, PT, R0, 0x80, P6 ;  /* 0x000000800000780c */ /* 0x000fe400037c4270 */
[----:B------:R-:W-:Y:S01]  /*167f0*/  F2FP.F16.F32.PACK_AB R92, RZ, R92 ;  /* 0x0000005cff5c723e */ /* 0x000fe200000000ff */
[----:B------:R-:W-:-:S10]  /*16800*/  FMUL R93, R93, UR13 ;  /* 0x0000000d5d5d7c20 */ /* 0x000fd40008400000 */
[----:B------:R-:W-:Y:S01]  /*16810*/  @P6 STG.E.U16 desc[UR24][R12.64+0x10], R92 ;  /* 0x0000105c0c006986 */ /* 0x000fe2000c101518 */
[----:B------:R-:W-:-:S04]  /*16820*/  ISETP.GT.AND P6, PT, R3, 0x9, PT ;  /* 0x000000090300780c */ /* 0x000fc80003fc4270 */
[----:B------:R-:W-:Y:S01]  /*16830*/  ISETP.GT.AND P6, PT, R0, 0x80, P6 ;  /* 0x000000800000780c */ /* 0x000fe200037c4270 */
[----:B-1----:R-:W-:Y:S01]  /*16840*/  IMAD.U32 R7, RZ, RZ, UR18 ;  /* 0x00000012ff077e24 */ /* 0x002fe2000f8e00ff */
[----:B------:R-:W-:Y:S01]  /*16850*/  UIMAD UR10, UR19, 0x180, URZ ;  /* 0x00000180130a78a4 */ /* 0x000fe2000f8e023f */
[----:B------:R-:W-:Y:S02]  /*16860*/  F2FP.F16.F32.PACK_AB R93, RZ, R93 ;  /* 0x0000005dff5d723e */ /* 0x000fe400000000ff */
[----:B------:R-:W-:-:S04]  /*16870*/  IMAD.WIDE.U32 R4, R7, 0x180, R4 ;  /* 0x0000018007047825 */ /* 0x000fc800078e0004 */
[----:B--2---:R-:W-:-:S04]  /*16880*/  VIADD R11, R5, UR10 ;  /* 0x0000000a050b7c36 */ /* 0x004fc80008000000 */
[----:B------:R-:W-:Y:S01]  /*16890*/  @P6 STG.E.U16 desc[UR24][R12.64+0x12], R93 ;  /* 0x0000125d0c006986 */ /* 0x000fe2000c101518 */
        /* <DEDUP_REMOVED lines=273> */
[----:B------:R-:W-:Y:S02]  /*179b0*/  VIADD R5, R5, UR10 ;  /* 0x0000000a05057c36 */ /* 0x000fe40008000000 */
[----:B------:R-:W-:-:S08]  /*179c0*/  FMUL R150, R150, UR13 ;  /* 0x0000000d96967c20 */ /* 0x000fd00008400000 */
[----:B------:R-:W-:Y:S01]  /*179d0*/  @P6 STG.E.U16 desc[UR24][R12.64+0xf2], R149 ;  /* 0x0000f2950c006986 */ /* 0x000fe2000c101518 */
[----:B------:R-:W-:-:S04]  /*179e0*/  IADD3 R14, P6, R4, UR5, RZ ;  /* 0x00000005040e7c10 */ /* 0x000fc8000ffde0ff */
[----:B------:R-:W-:Y:S02]  /*179f0*/  IADD3.X R15, R5, UR4, RZ, P6, !PT ;  /* 0x00000004050f7c10 */ /* 0x000fe4000b7fe4ff */
        /* <DEDUP_REMOVED lines=10> */
[----:B------:R-:W-:-:S05]  /*17aa0*/  @P6 IMAD.MOV.U32 R10, RZ, RZ, R4 ;  /* 0x000000ffff0a6224 */ /* 0x000fca00078e0004 */
[----:B------:R1:W-:Y:S01]  /*17ab0*/  @P6 STG.E.U16 desc[UR24][R10.64], R24 ;  /* 0x000000180a006986 */ /* 0x0003e2000c101518 */
[----:B------:R-:W-:-:S04]  /*17ac0*/  ISETP.GT.AND P6, PT, R3, 0x1, PT ;  /* 0x000000010300780c */ /* 0x000fc80003fc4270 */
[C---:B------:R-:W-:Y:S01]  /*17ad0*/  ISETP.GT.AND P6, PT, R0.reuse, 0xc0, P6 ;  /* 0x000000c00000780c */ /* 0x040fe200037c4270 */
[----:B------:R-:W-:Y:S01]  /*17ae0*/  FMUL R25, R25, UR13 ;  /* 0x0000000d19197c20 */ /* 0x000fe20008400000 */
[----:B------:R-:W-:Y:S01]  /*17af0*/  ISETP.GT.AND P5, PT, R0, 0xc8, P5 ;  /* 0x000000c80000780c */ /* 0x000fe20002fa4270 */
[----:B------:R-:W-:-:S03]  /*17b00*/  FMUL R26, R26, UR13 ;  /* 0x0000000d1a1a7c20 */ /* 0x000fc60008400000 */
[----:B------:R-:W-:Y:S02]  /*17b10*/  F2FP.F16.F32.PACK_AB R25, RZ, R25 ;  /* 0x00000019ff19723e */ /* 0x000fe400000000ff */
[----:B------:R-:W-:-:S05]  /*17b20*/  F2FP.F16.F32.PACK_AB R26, RZ, R26 ;  /* 0x0000001aff1a723e */ /* 0x000fca00000000ff */
[----:B-1----:R-:W-:-:S05]  /*17b30*/  @P6 IMAD.MOV.U32 R10, RZ, RZ, R4 ;  /* 0x000000ffff0a6224 */ /* 0x002fca00078e0004 */
[----:B------:R-:W-:Y:S01]  /*17b40*/  @P6 STG.E.U16 desc[UR24][R10.64+0x2], R25 ;  /* 0x000002190a006986 */ /* 0x000fe2000c101518 */
[----:B------:R-:W-:-:S03]  /*17b50*/  ISETP.GT.AND P6, PT, R3, 0x1, PT ;  /* 0x000000010300780c */ /* 0x000fc60003fc4270 */
[----:B------:R-:W-:Y:S01]  /*17b60*/  @P5 STG.E.U16 desc[UR24][R6.64], R26 ;  /* 0x0000001a06005986 */ /* 0x000fe2000c101518 */
[----:B------:R-:W-:Y:S01]  /*17b70*/  ISETP.GT.AND P5, PT, R0, 0xc8, P6 ;  /* 0x000000c80000780c */ /* 0x000fe200037a4270 */
[----:B------:R-:W-:Y:S01]  /*17b80*/  FMUL R27, R27, UR13 ;  /* 0x0000000d1b1b7c20 */ /* 0x000fe20008400000 */
[----:B------:R-:W-:-:S04]  /*17b90*/  ISETP.GT.AND P6, PT, R3, 0x8, PT ;  /* 0x000000080300780c */ /* 0x000fc80003fc4270 */
[----:B------:R-:W-:Y:S01]  /*17ba0*/  F2FP.F16.F32.PACK_AB R27, RZ, R27 ;  /* 0x0000001bff1b723e */ /* 0x000fe200000000ff */
[----:B------:R-:W-:-:S06]  /*17bb0*/  FMUL R28, R28, UR13 ;  /* 0x0000000d1c1c7c20 */ /* 0x000fcc0008400000 */
[----:B------:R1:W-:Y:S01]  /*17bc0*/  @P5 STG.E.U16 desc[UR24][R6.64+0x2], R27 ;  /* 0x0000021b06005986 */ /* 0x0003e2000c101518 */
[----:B------:R-:W-:Y:S02]  /*17bd0*/  ISETP.GT.AND P5, PT, R0, 0xc0, P6 ;  /* 0x000000c00000780c */ /* 0x000fe400037a4270 */
[----:B------:R-:W-:Y:S02]  /*17be0*/  F2FP.F16.F32.PACK_AB R28, RZ, R28 ;  /* 0x0000001cff1c723e */ /* 0x000fe400000000ff */
[----:B------:R-:W-:Y:S01]  /*17bf0*/  ISETP.GT.AND P6, PT, R3, 0x9, PT ;  /* 0x000000090300780c */ /* 0x000fe20003fc4270 */
[----:B------:R-:W-:-:S08]  /*17c00*/  FMUL R29, R29, UR13 ;  /* 0x0000000d1d1d7c20 */ /* 0x000fd00008400000 */
        /* <DEDUP_REMOVED lines=11> */
[----:B------:R-:W-:Y:S02]  /*17cc0*/  F2FP.F16.F32.PACK_AB R31, RZ, R31 ;  /* 0x0000001fff1f723e */ /* 0x000fe400000000ff */
[----:B------:R-:W-:-:S09]  /*17cd0*/  ISETP.GT.AND P6, PT, R3, 0x10, PT ;  /* 0x000000100300780c */ /* 0x000fd20003fc4270 */
[----:B-1----:R-:W-:Y:S02]  /*17ce0*/  @P5 IMAD.MOV.U32 R6, RZ, RZ, R14 ;  /* 0x000000ffff065224 */ /* 0x002fe400078e000e */
[----:B------:R-:W-:Y:S02]  /*17cf0*/  @P5 IMAD.MOV.U32 R7, RZ, RZ, R15 ;  /* 0x000000ffff075224 */ /* 0x000fe400078e000f */
[----:B------:R-:W-:-:S03]  /*17d00*/  FMUL R32, R32, UR13 ;  /* 0x0000000d20207c20 */ /* 0x000fc60008400000 */
[----:B------:R1:W-:Y:S01]  /*17d10*/  @P5 STG.E.U16 desc[UR24][R6.64+0x12], R31 ;  /* 0x0000121f06005986 */ /* 0x0003e2000c101518 */
[----:B------:R-:W-:Y:S02]  /*17d20*/  ISETP.GT.AND P5, PT, R0, 0xc0, P6 ;  /* 0x000000c00000780c */ /* 0x000fe400037a4270 */
[----:B------:R-:W-:Y:S02]  /*17d30*/  F2FP.F16.F32.PACK_AB R32, RZ, R32 ;  /* 0x00000020ff20723e */ /* 0x000fe400000000ff */
[----:B------:R-:W-:Y:S01]  /*17d40*/  ISETP.GT.AND P6, PT, R3, 0x11, PT ;  /* 0x000000110300780c */ /* 0x000fe20003fc4270 */
[----:B------:R-:W-:-:S08]  /*17d50*/  FMUL R33, R33, UR13 ;  /* 0x0000000d21217c20 */ /* 0x000fd00008400000 */
[----:B------:R-:W-:Y:S01]  /*17d60*/  @P5 STG.E.U16 desc[UR24][R4.64+0x20], R32 ;  /* 0x0000202004005986 */ /* 0x000fe2000c101518 */
[----:B------:R-:W-:Y:S02]  /*17d70*/  ISETP.GT.AND P5, PT, R0, 0xc0, P6 ;  /* 0x000000c00000780c */ /* 0x000fe400037a4270 */
[----:B------:R-:W-:-:S11]  /*17d80*/  F2FP.F16.F32.PACK_AB R33, RZ, R33 ;  /* 0x00000021ff21723e */ /* 0x000fd600000000ff */
[----:B------:R-:W-:Y:S01]  /*17d90*/  @P5 STG.E.U16 desc[UR24][R4.64+0x22], R33 ;  /* 0x0000222104005986 */ /* 0x000fe2000c101518 */
[----:B------:R-:W-:-:S04]  /*17da0*/  ISETP.GT.AND P5, PT, R3, 0x10, PT ;  /* 0x000000100300780c */ /* 0x000fc80003fa4270 */
[----:B------:R-:W-:Y:S01]  /*17db0*/  ISETP.GT.AND P5, PT, R0, 0xc8, P5 ;  /* 0x000000c80000780c */ /* 0x000fe20002fa4270 */
[----:B------:R-:W-:-:S05]  /*17dc0*/  FMUL R34, R34, UR13 ;  /* 0x0000000d22227c20 */ /* 0x000fca0008400000 */
[----:B------:R-:W-:-:S07]  /*17dd0*/  F2FP.F16.F32.PACK_AB R34, RZ, R34 ;  /* 0x00000022ff22723e */ /* 0x000fce00000000ff */
[----:B-1----:R-:W-:Y:S02]  /*17de0*/  @P5 IMAD.MOV.U32 R6, RZ, RZ, R14 ;  /* 0x000000ffff065224 */ /* 0x002fe400078e000e */
[----:B------:R-:W-:-:S05]  /*17df0*/  @P5 IMAD.MOV.U32 R7, RZ, RZ, R15 ;  /* 0x000000ffff075224 */ /* 0x000fca00078e000f */
[----:B------:R1:W-:Y:S01]  /*17e00*/  @P5 STG.E.U16 desc[UR24][R6.64+0x20], R34 ;  /* 0x0000202206005986 */ /* 0x0003e2000c101518 */
[----:B------:R-:W-:Y:S01]  /*17e10*/  ISETP.GT.AND P5, PT, R0, 0xc8, P6 ;  /* 0x000000c80000780c */ /* 0x000fe200037a4270 */
[----:B------:R-:W-:Y:S01]  /*17e20*/  FMUL R35, R35, UR13 ;  /* 0x0000000d23237c20 */ /* 0x000fe20008400000 */
[----:B------:R-:W-:-:S04]  /*17e30*/  ISETP.GT.AND P6, PT, R3, 0x18, PT ;  /* 0x000000180300780c */ /* 0x000fc80003fc4270 */
[----:B------:R-:W-:-:S07]  /*17e40*/  F2FP.F16.F32.PACK_AB R35, RZ, R35 ;  /* 0x00000023ff23723e */ /* 0x000fce00000000ff */
        /* <DEDUP_REMOVED lines=69> */
[----:B-1----:R-:W-:Y:S01]  /*182a0*/  @P5 IMAD.MOV.U32 R6, RZ, RZ, R14 ;  /* 0x000000ffff065224 */ /* 0x002fe200078e000e */
[----:B------:R-:W-:Y:S01]  /*182b0*/  @P5 MOV R7, R15 ;  /* 0x0000000f00075202 */ /* 0x000fe20000000f00 */
[----:B------:R-:W-:-:S04]  /*182c0*/  FMUL R48, R48, UR13 ;  /* 0x0000000d30307c20 */ /* 0x000fc80008400000 */
        /* <DEDUP_REMOVED lines=153> */
[----:B------:R-:W-:Y:S01]  /*18c60*/  @P5 STG.E.U16 desc[UR24][R6.64+0xc0], R74 ;  /* 0x0000c04a06005986 */ /* 0x000fe2000c101518 */
[----:B------:R-:W-:Y:S01]  /*18c70*/  ISETP.GT.AND P5, PT, R0, 0xc8, P6 ;  /* 0x000000c80000780c */ /* 0x000fe200037a4270 */
[----:B------:R-:W-:Y:S01]  /*18c80*/  FMUL R75, R75, UR13 ;  /* 0x0000000d4b4b7c20 */ /* 0x000fe20008400000 */
[----:B------:R-:W-:-:S04]  /*18c90*/  ISETP.GT.AND P6, PT, R3, 0x68, PT ;  /* 0x000000680300780c */ /* 0x000fc80003fc4270 */
[----:B------:R-:W-:-:S07]  /*18ca0*/  F2FP.F16.F32.PACK_AB R75, RZ, R75 ;  /* 0x0000004bff4b723e */ /* 0x000fce00000000ff */
[----:B------:R-:W-:Y:S02]  /*18cb0*/  @P5 IMAD.MOV.U32 R2, RZ, RZ, R14 ;  /* 0x000000ffff025224 */ /* 0x000fe400078e000e */
[----:B------:R-:W-:-:S05]  /*18cc0*/  @P5 IMAD.MOV.U32 R3, RZ, RZ, R15 ;  /* 0x000000ffff035224 */ /* 0x000fca00078e000f */
[----:B------:R1:W-:Y:S01]  /*18cd0*/  @P5 STG.E.U16 desc[UR24][R2.64+0xc2], R75 ;  /* 0x0000c24b02005986 */ /* 0x0003e2000c101518 */
[----:B------:R-:W-:Y:S01]  /*18ce0*/  ISETP.GT.AND P5, PT, R0, 0xc0, P6 ;  /* 0x000000c00000780c */ /* 0x000fe200037a4270 */
[----:B------:R-:W-:-:S05]  /*18cf0*/  FMUL R76, R76, UR13 ;  /* 0x0000000d4c4c7c20 */ /* 0x000fca0008400000 */
[----:B------:R-:W-:-:S07]  /*18d00*/  F2FP.F16.F32.PACK_AB R76, RZ, R76 ;  /* 0x0000004cff4c723e */ /* 0x000fce00000000ff */
[----:B-1----:R-:W-:Y:S02]  /*18d10*/  @P5 IMAD.MOV.U32 R2, RZ, RZ, R4 ;  /* 0x000000ffff025224 */ /* 0x002fe400078e0004 */
[----:B------:R-:W-:-:S05]  /*18d20*/  @P5 IMAD.MOV.U32 R3, RZ, RZ, R5 ;  /* 0x000000ffff035224 */ /* 0x000fca00078e0005 */
[----:B------:R1:W-:Y:S01]  /*18d30*/  @P5 STG.E.U16 desc[UR24][R2.64+0xd0], R76 ;  /* 0x0000d04c02005986 */ /* 0x0003e2000c101518 */
[C---:B------:R-:W-:Y:S02]  /*18d40*/  ISETP.GT.AND P5, PT, R0.reuse, 0xc0, P4 ;  /* 0x000000c00000780c */ /* 0x040fe400027a4270 */
[C---:B------:R-:W-:Y:S01]  /*18d50*/  ISETP.GT.AND P6, PT, R0.reuse, 0xc8, P6 ;  /* 0x000000c80000780c */ /* 0x040fe200037c4270 */
[----:B------:R-:W-:Y:S01]  /*18d60*/  FMUL R77, R77, UR13 ;  /* 0x0000000d4d4d7c20 */ /* 0x000fe20008400000 */
[----:B------:R-:W-:Y:S01]  /*18d70*/  ISETP.GT.AND P4, PT, R0, 0xc8, P4 ;  /* 0x000000c80000780c */ /* 0x000fe20002784270 */
[----:B------:R-:W-:-:S03]  /*18d80*/  FMUL R78, R78, UR13 ;  /* 0x0000000d4e4e7c20 */ /* 0x000fc60008400000 */
[----:B------:R-:W-:-:S05]  /*18d90*/  F2FP.F16.F32.PACK_AB R77, RZ, R77 ;  /* 0x0000004dff4d723e */ /* 0x000fca00000000ff */
[----:B-1----:R-:W-:Y:S02]  /*18da0*/  @P5 IMAD.MOV.U32 R2, RZ, RZ, R4 ;  /* 0x000000ffff025224 */ /* 0x002fe400078e0004 */
[----:B------:R-:W-:Y:S01]  /*18db0*/  @P5 IMAD.MOV.U32 R3, RZ, RZ, R5 ;  /* 0x000000ffff035224 */ /* 0x000fe200078e0005 */
[----:B------:R-:W-:Y:S01]  /*18dc0*/  F2FP.F16.F32.PACK_AB R78, RZ, R78 ;  /* 0x0000004eff4e723e */ /* 0x000fe200000000ff */
[----:B------:R-:W-:-:S03]  /*18dd0*/  FMUL R79, R79, UR13 ;  /* 0x0000000d4f4f7c20 */ /* 0x000fc60008400000 */
[----:B------:R1:W-:Y:S01]  /*18de0*/  @P5 STG.E.U16 desc[UR24][R2.64+0xd2], R77 ;  /* 0x0000d24d02005986 */ /* 0x0003e2000c101518 */
[----:B------:R-:W-:Y:S02]  /*18df0*/  ISETP.GT.AND P5, PT, R0, 0xc0, P2 ;  /* 0x000000c00000780c */ /* 0x000fe400017a4270 */
[----:B------:R-:W-:Y:S01]  /*18e00*/  F2FP.F16.F32.PACK_AB R79, RZ, R79 ;  /* 0x0000004fff4f723e */ /* 0x000fe200000000ff */
[----:B-1----:R-:W-:Y:S02]  /*18e10*/  @P6 IMAD.MOV.U32 R2, RZ, RZ, R14 ;  /* 0x000000ffff026224 */ /* 0x002fe400078e000e */
[----:B------:R-:W-:-:S05]  /*18e20*/  @P6 IMAD.MOV.U32 R3, RZ, RZ, R15 ;  /* 0x000000ffff036224 */ /* 0x000fca00078e000f */
[----:B------:R1:W-:Y:S01]  /*18e30*/  @P6 STG.E.U16 desc[UR24][R2.64+0xd0], R78 ;  /* 0x0000d04e02006986 */ /* 0x0003e2000c101518 */
[----:B------:R-:W-:Y:S01]  /*18e40*/  FMUL R80, R80, UR13 ;  /* 0x0000000d50507c20 */ /* 0x000fe20008400000 */
[----:B-1----:R-:W-:Y:S02]  /*18e50*/  @P4 IMAD.MOV.U32 R2, RZ, RZ, R14 ;  /* 0x000000ffff024224 */ /* 0x002fe400078e000e */
[----:B------:R-:W-:-:S05]  /*18e60*/  @P4 IMAD.MOV.U32 R3, RZ, RZ, R15 ;  /* 0x000000ffff034224 */ /* 0x000fca00078e000f */
[----:B------:R1:W-:Y:S01]  /*18e70*/  @P4 STG.E.U16 desc[UR24][R2.64+0xd2], R79 ;  /* 0x0000d24f02004986 */ /* 0x0003e2000c101518 */
[C---:B------:R-:W-:Y:S02]  /*18e80*/  ISETP.GT.AND P4, PT, R0.reuse, 0xc0, P3 ;  /* 0x000000c00000780c */ /* 0x040fe40001f84270 */
[C---:B------:R-:W-:Y:S01]  /*18e90*/  ISETP.GT.AND P2, PT, R0.reuse, 0xc8, P2 ;  /* 0x000000c80000780c */ /* 0x040fe20001744270 */
[----:B------:R-:W-:Y:S01]  /*18ea0*/  FMUL R81, R81, UR13 ;  /* 0x0000000d51517c20 */ /* 0x000fe20008400000 */
[----:B------:R-:W-:Y:S02]  /*18eb0*/  F2FP.F16.F32.PACK_AB R80, RZ, R80 ;  /* 0x00000050ff50723e */ /* 0x000fe400000000ff */
[----:B------:R-:W-:Y:S01]  /*18ec0*/  ISETP.GT.AND P3, PT, R0, 0xc8, P3 ;  /* 0x000000c80000780c */ /* 0x000fe20001f64270 */
[----:B-1----:R-:W-:Y:S02]  /*18ed0*/  @P5 IMAD.MOV.U32 R2, RZ, RZ, R4 ;  /* 0x000000ffff025224 */ /* 0x002fe400078e0004 */
[----:B------:R-:W-:Y:S01]  /*18ee0*/  @P5 IMAD.MOV.U32 R3, RZ, RZ, R5 ;  /* 0x000000ffff035224 */ /* 0x000fe200078e0005 */
[----:B------:R-:W-:Y:S01]  /*18ef0*/  F2FP.F16.F32.PACK_AB R81, RZ, R81 ;  /* 0x00000051ff51723e */ /* 0x000fe200000000ff */
[----:B------:R-:W-:-:S03]  /*18f00*/  FMUL R82, R82, UR13 ;  /* 0x0000000d52527c20 */ /* 0x000fc60008400000 */
[----:B------:R1:W-:Y:S01]  /*18f10*/  @P5 STG.E.U16 desc[UR24][R2.64+0xe0], R80 ;  /* 0x0000e05002005986 */ /* 0x0003e2000c101518 */
[C---:B------:R-:W-:Y:S02]  /*18f20*/  ISETP.GT.AND P6, PT, R0.reuse, 0xc0, P0 ;  /* 0x000000c00000780c */ /* 0x040fe400007c4270 */
[C---:B------:R-:W-:Y:S02]  /*18f30*/  ISETP.GT.AND P5, PT, R0.reuse, 0xc0, P1 ;  /* 0x000000c00000780c */ /* 0x040fe40000fa4270 */
[----:B------:R-:W-:Y:S01]  /*18f40*/  ISETP.GT.AND P0, PT, R0, 0xc8, P0 ;  /* 0x000000c80000780c */ /* 0x000fe20000704270 */
[----:B-1----:R-:W-:Y:S01]  /*18f50*/  @P4 IMAD.MOV.U32 R2, RZ, RZ, R4 ;  /* 0x000000ffff024224 */ /* 0x002fe200078e0004 */
[----:B------:R-:W-:Y:S01]  /*18f60*/  @P4 MOV R3, R5 ;  /* 0x0000000500034202 */ /* 0x000fe20000000f00 */
[----:B------:R-:W-:Y:S01]  /*18f70*/  FMUL R83, R83, UR13 ;  /* 0x0000000d53537c20 */ /* 0x000fe20008400000 */
[----:B------:R-:W-:-:S03]  /*18f80*/  F2FP.F16.F32.PACK_AB R82, RZ, R82 ;  /* 0x00000052ff52723e */ /* 0x000fc600000000ff */
[----:B------:R1:W-:Y:S01]  /*18f90*/  @P4 STG.E.U16 desc[UR24][R2.64+0xe2], R81 ;  /* 0x0000e25102004986 */ /* 0x0003e2000c101518 */
[----:B------:R-:W-:Y:S01]  /*18fa0*/  FMUL R84, R84, UR13 ;  /* 0x0000000d54547c20 */ /* 0x000fe20008400000 */
[----:B------:R-:W-:Y:S01]  /*18fb0*/  ISETP.GT.AND P1, PT, R0, 0xc8, P1 ;  /* 0x000000c80000780c */ /* 0x000fe20000f24270 */
[----:B------:R-:W-:Y:S01]  /*18fc0*/  FMUL R85, R85, UR13 ;  /* 0x0000000d55557c20 */ /* 0x000fe20008400000 */
[----:B------:R-:W-:Y:S01]  /*18fd0*/  F2FP.F16.F32.PACK_AB R83, RZ, R83 ;  /* 0x00000053ff53723e */ /* 0x000fe200000000ff */
[----:B------:R-:W-:Y:S01]  /*18fe0*/  FMUL R86, R86, UR13 ;  /* 0x0000000d56567c20 */ /* 0x000fe20008400000 */
[----:B-1----:R-:W-:Y:S02]  /*18ff0*/  @P2 IMAD.MOV.U32 R2, RZ, RZ, R14 ;  /* 0x000000ffff022224 */ /* 0x002fe400078e000e */
[----:B------:R-:W-:-:S05]  /*19000*/  @P2 IMAD.MOV.U32 R3, RZ, RZ, R15 ;  /* 0x000000ffff032224 */ /* 0x000fca00078e000f */
[----:B------:R1:W-:Y:S01]  /*19010*/  @P2 STG.E.U16 desc[UR24][R2.64+0xe0], R82 ;  /* 0x0000e05202002986 */ /* 0x0003e2000c101518 */
[----:B------:R-:W-:Y:S01]  /*19020*/  F2FP.F16.F32.PACK_AB R84, RZ, R84 ;  /* 0x00000054ff54723e */ /* 0x000fe200000000ff */
[----:B------:R-:W-:Y:S01]  /*19030*/  @P5 IMAD.MOV.U32 R6, RZ, RZ, R4 ;  /* 0x000000ffff065224 */ /* 0x000fe200078e0004 */
[----:B------:R-:W-:Y:S01]  /*19040*/  F2FP.F16.F32.PACK_AB R85, RZ, R85 ;  /* 0x00000055ff55723e */ /* 0x000fe200000000ff */
[----:B------:R-:W-:Y:S01]  /*19050*/  @P5 IMAD.MOV.U32 R7, RZ, RZ, R5 ;  /* 0x000000ffff075224 */ /* 0x000fe200078e0005 */
[----:B------:R-:W-:Y:S01]  /*19060*/  F2FP.F16.F32.PACK_AB R86, RZ, R86 ;  /* 0x00000056ff56723e */ /* 0x000fe200000000ff */
[----:B-1----:R-:W-:Y:S02]  /*19070*/  @P3 IMAD.MOV.U32 R2, RZ, RZ, R14 ;  /* 0x000000ffff023224 */ /* 0x002fe400078e000e */
[----:B------:R-:W-:-:S05]  /*19080*/  @P3 IMAD.MOV.U32 R3, RZ, RZ, R15 ;  /* 0x000000ffff033224 */ /* 0x000fca00078e000f */
[----:B------:R1:W-:Y:S04]  /*19090*/  @P3 STG.E.U16 desc[UR24][R2.64+0xe2], R83 ;  /* 0x0000e25302003986 */ /* 0x0003e8000c101518 */
[----:B------:R2:W-:Y:S04]  /*190a0*/  @P6 STG.E.U16 desc[UR24][R4.64+0xf0], R84 ;  /* 0x0000f05404006986 */ /* 0x0005e8000c101518 */
[----:B------:R2:W-:Y:S01]  /*190b0*/  @P5 STG.E.U16 desc[UR24][R6.64+0xf2], R85 ;  /* 0x0000f25506005986 */ /* 0x0005e2000c101518 */
[----:B-1----:R-:W-:Y:S02]  /*190c0*/  @P0 IMAD.MOV.U32 R2, RZ, RZ, R14 ;  /* 0x000000ffff020224 */ /* 0x002fe400078e000e */
[----:B------:R-:W-:-:S02]  /*190d0*/  @P0 IMAD.MOV.U32 R3, RZ, RZ, R15 ;  /* 0x000000ffff030224 */ /* 0x000fc400078e000f */
[----:B------:R-:W-:-:S03]  /*190e0*/  FMUL R87, R87, UR13 ;  /* 0x0000000d57577c20 */ /* 0x000fc60008400000 */
[----:B------:R2:W-:Y:S01]  /*190f0*/  @P0 STG.E.U16 desc[UR24][R2.64+0xf0], R86 ;  /* 0x0000f05602000986 */ /* 0x0005e2000c101518 */
[----:B------:R-:W-:Y:S05]  /*19100*/  @!P1 EXIT ;  /* 0x000000000000994d */ /* 0x000fea0003800000 */
[----:B------:R-:W-:-:S05]  /*19110*/  F2FP.F16.F32.PACK_AB R87, RZ, R87 ;  /* 0x00000057ff57723e */ /* 0x000fca00000000ff */
[----:B------:R-:W-:Y:S01]  /*19120*/  STG.E.U16 desc[UR24][R14.64+0xf2], R87 ;  /* 0x0000f2570e007986 */ /* 0x000fe2000c101518 */
[----:B------:R-:W-:Y:S05]  /*19130*/  EXIT ;  /* 0x000000000000794d */ /* 0x000fea0003800000 */
.L_x_9:
[----:B------:R-:W-:-:S13]  /*19140*/  ISETP.NE.AND P0, PT, RZ, UR9, PT ;  /* 0x00000009ff007c0c */ /* 0x000fda000bf05270 */
[----:B------:R-:W-:Y:S05]  /*19150*/  @P0 EXIT ;  /* 0x000000000000094d */ /* 0x000fea0003800000 */
[----:B------:R-:W-:-:S13]  /*19160*/  ELECT P0, URZ, PT ;  /* 0x00000000003f782f */ /* 0x000fda0003800000 */
[----:B------:R-:W-:Y:S05]  /*19170*/  @!P0 BRA `(.L_x_524) ;  /* 0x0000000800308947 */ /* 0x000fea0003800000 */
[----:B------:R-:W-:Y:S01]  /*19180*/  UISETP.GE.AND UP0, UPT, UR51, 0x1, UPT ;  /* 0x000000013300788c */ /* 0x000fe2000bf06270 */
[----:B------:R-:W-:-:S04]  /*19190*/  SHF.R.S32.HI R3, RZ, 0x1f, R4 ;  /* 0x0000001fff037819 */ /* 0x000fc80000011404 */
[----:B------:R-:W-:Y:S02]  /*191a0*/  LEA.HI R5, R3, R4, RZ, 0x7 ;  /* 0x0000000403057211 */ /* 0x000fe400078f38ff */
[----:B------:R-:W-:-:S13]  /*191b0*/  PLOP3.LUT P0, PT, PT, PT, UP0, 0x80, 0x0 ;  /* 0x000000000000781c */ /* 0x000fda0003f0f008 */
[----:B------:R-:W-:Y:S05]  /*191c0*/  @!P0 BRA `(.L_x_524) ;  /* 0x00000008001c8947 */ /* 0x000fea0003800000 */
[----:B------:R-:W0:Y:S01]  /*191d0*/  S2R R0, SR_CTAID.X ;  /* 0x0000000000007919 */ /* 0x000e220000002500 */
[----:B------:R-:W1:Y:S01]  /*191e0*/  LDC.64 R2, c[0x0][0x4d8] ;  /* 0x00013600ff027b82 */ /* 0x000e620000000a00 */
[----:B------:R-:W-:Y:S01]  /*191f0*/  LOP3.LUT R5, R5, 0xffffff80, RZ, 0xc0, !PT ;  /* 0xffffff8005057812 */ /* 0x000fe200078ec0ff */
[----:B------:R-:W-:Y:S01]  /*19200*/  ULDC.64 UR8, c[0x0][0x4b0] ;  /* 0x00012c0000087ab9 */ /* 0x000fe20000000a00 */
[C---:B------:R-:W-:Y:S01]  /*19210*/  LOP3.LUT P0, RZ, R4.reuse, 0x1f, RZ, 0xc0, !PT ;  /* 0x0000001f04ff7812 */ /* 0x040fe2000780c0ff */
[----:B------:R-:W-:Y:S01]  /*19220*/  IMAD.U32 R7, RZ, RZ, UR8 ;  /* 0x00000008ff077e24 */ /* 0x000fe2000f8e00ff */
[----:B------:R-:W-:Y:S01]  /*19230*/  UIADD3 UR4, UR5, 0x1, URZ ;  /* 0x0000000105047890 */ /* 0x000fe2000fffe03f */
[----:B------:R-:W-:Y:S02]  /*19240*/  IMAD.IADD R5, R4, 0x1, -R5 ;  /* 0x0000000104057824 */ /* 0x000fe400078e0a05 */
[----:B------:R-:W-:Y:S02]  /*19250*/  IMAD.U32 R4, RZ, RZ, UR9 ;  /* 0x00000009ff047e24 */ /* 0x000fe4000f8e00ff */
[----:B------:R-:W-:Y:S01]  /*19260*/  IMAD.U32 R9, RZ, RZ, UR14 ;  /* 0x0000000eff097e24 */ /* 0x000fe2000f8e00ff */
[C---:B------:R-:W-:Y:S01]  /*19270*/  ISETP.NE.AND P2, PT, R5.reuse, RZ, PT ;  /* 0x000000ff0500720c */ /* 0x040fe20003f45270 */
[----:B------:R-:W-:Y:S01]  /*19280*/  IMAD.MOV.U32 R14, RZ, RZ, RZ ;  /* 0x000000ffff0e7224 */ /* 0x000fe200078e00ff */
[----:B------:R-:W-:Y:S01]  /*19290*/  ISETP.NE.OR P0, PT, R5, RZ, !P0 ;  /* 0x000000ff0500720c */ /* 0x000fe20004705670 */
[----:B------:R-:W-:-:S02]  /*192a0*/  IMAD.SHL.U32 R9, R9, 0x80, RZ ;  /* 0x0000008009097824 */ /* 0x000fc400078e00ff */
[----:B------:R-:W-:Y:S02]  /*192b0*/  IMAD.U32 R15, RZ, RZ, UR4 ;  /* 0x00000004ff0f7e24 */ /* 0x000fe4000f8e00ff */
[----:B------:R-:W-:Y:S02]  /*192c0*/  VIADD R16, R9, 0x40 ;  /* 0x0000004009107836 */ /* 0x000fe40000000000 */
[----:B-1----:R-:W-:Y:S02]  /*192d0*/  IMAD R6, R7, UR15, R2 ;  /* 0x0000000f07067c24 */ /* 0x002fe4000f8e0202 */
[----:B------:R-:W-:Y:S02]  /*192e0*/  IMAD R7, R4, UR7, R3 ;  /* 0x0000000704077c24 */ /* 0x000fe4000f8e0203 */
[----:B------:R-:W-:Y:S02]  /*192f0*/  IMAD.U32 R4, RZ, RZ, UR6 ;  /* 0x00000006ff047e24 */ /* 0x000fe4000f8e00ff */
[----:B------:R-:W-:-:S02]  /*19300*/  IMAD.MOV.U32 R2, RZ, RZ, 0x1 ;  /* 0x00000001ff027424 */ /* 0x000fc400078e00ff */
[----:B0-----:R-:W-:Y:S01]  /*19310*/  IMAD.SHL.U32 R8, R0, 0x100, RZ ;  /* 0x0000010000087824 */ /* 0x001fe200078e00ff */
[----:B------:R-:W-:Y:S01]  /*19320*/  LOP3.LUT R0, R4, 0x2, RZ, 0xfc, !PT ;  /* 0x0000000204007812 */ /* 0x000fe200078efcff */
[----:B------:R-:W-:Y:S02]  /*19330*/  IMAD.MOV.U32 R3, RZ, RZ, RZ ;  /* 0x000000ffff037224 */ /* 0x000fe400078e00ff */
[C---:B------:R-:W-:Y:S02]  /*19340*/  VIADD R11, R8.reuse, 0x40 ;  /* 0x00000040080b7836 */ /* 0x040fe40000000000 */
[C---:B------:R-:W-:Y:S02]  /*19350*/  VIADD R12, R8.reuse, 0x80 ;  /* 0x00000080080c7836 */ /* 0x040fe40000000000 */
[----:B------:R-:W-:-:S07]  /*19360*/  VIADD R13, R8, 0xc0 ;  /* 0x000000c0080d7836 */ /* 0x000fce0000000000 */
.L_x_528:
[----:B------:R-:W0:Y:S01]  /*19370*/  S2R R5, SR_CgaCtaId ;  /* 0x0000000000057919 */ /* 0x000e220000008800 */
[----:B------:R-:W-:-:S04]  /*19380*/  MOV R4, 0x400 ;  /* 0x0000040000047802 */ /* 0x000fc80000000f00 */
[----:B0-----:R-:W-:Y:S02]  /*19390*/  LEA R10, R5, R4, 0x18 ;  /* 0x00000004050a7211 */ /* 0x001fe400078ec0ff */
[----:B------:R-:W-:-:S03]  /*193a0*/  SHF.L.U32 R4, R2, 0x1f, RZ ;  /* 0x0000001f02047819 */ /* 0x000fc600000006ff */
[----:B------:R-:W-:-:S07]  /*193b0*/  IMAD R5, R3, 0x8, R10 ;  /* 0x0000000803057824 */ /* 0x000fce00078e020a */
.L_x_525:
[----:B0-----:R0:W1:Y:S02]  /*193c0*/  SYNCS.PHASECHK.TRANS64.TRYWAIT P1, [R5+URZ+0x30020], R4 ;  /* 0x03002004050075a7 */ /* 0x001064000802017f */
[----:B-1----:R-:W-:Y:S05]  /*193d0*/  @!P1 NANOSLEEP.SYNCS 0x989680 ;  /* 0x009896800000995d */ /* 0x002fea0003900000 */
[----:B------:R-:W1:Y:S02]  /*193e0*/  @!P1 SYNCS.PHASECHK.TRANS64 P1, [R5+URZ+0x30020], R4 ;  /* 0x03002004050095a7 */ /* 0x000e64000802007f */
[----:B-1----:R-:W-:Y:S05]  /*193f0*/  @!P1 BRA `(.L_x_525) ;  /* 0xfffffffc00f09947 */ /* 0x002fea000383ffff */
[----:B0-----:R-:W0:Y:S02]  /*19400*/  @!P2 LDC R4, c[0x0][0x500] ;  /* 0x00014000ff04ab82 */ /* 0x001e240000000800 */
[----:B0-----:R0:W-:Y:S02]  /*19410*/  @!P2 SYNCS.ARRIVE.TRANS64 RZ, [R5+URZ+0x30000], R4 ;  /* 0x0300000405ffa9a7 */ /* 0x0011e4000800003f */
[----:B0-----:R-:W-:-:S04]  /*19420*/  PRMT R4, R0, 0x9910, RZ ;  /* 0x0000991000047816 */ /* 0x001fc800000000ff */
[----:B------:R-:W-:-:S13]  /*19430*/  ISETP.NE.AND P1, PT, R4, 0x2, PT ;  /* 0x000000020400780c */ /* 0x000fda0003f25270 */
[----:B------:R-:W-:Y:S05]  /*19440*/  @P1 BRA `(.L_x_526) ;  /* 0x0000000000041947 */ /* 0x000fea0003800000 */
[----:B------:R-:W-:Y:S01]  /*19450*/  BPT.TRAP 0x1 ;  /* 0x000000040000795c */ /* 0x000fe20000300000 */
.L_x_526:
[----:B------:R-:W-:Y:S05]  /*19460*/  @P0 BRA `(.L_x_527) ;  /* 0x0000000000040947 */ /* 0x000fea0003800000 */
[----:B------:R-:W-:Y:S01]  /*19470*/  BPT.TRAP 0x1 ;  /* 0x000000040000795c */ /* 0x000fe20000300000 */
.L_x_527:
[----:B------:R-:W-:Y:S01]  /*19480*/  ULDC UR13, c[0x0][0x48c] ;  /* 0x00012300000d7ab9 */ /* 0x000fe20000000800 */
[C---:B------:R-:W-:Y:S01]  /*19490*/  R2UR UR12, R14.reuse ;  /* 0x000000000e0c72ca */ /* 0x040fe200000e0000 */
[----:B------:R-:W-:Y:S01]  /*194a0*/  UISETP.NE.AND UP0, UPT, UR13, 0x1, UPT ;  /* 0x000000010d00788c */ /* 0x000fe2000bf05270 */
[----:B------:R-:W-:Y:S01]  /*194b0*/  R2UR UR28, R3 ;  /* 0x00000000031c72ca */ /* 0x000fe200000e0000 */
[----:B------:R-:W-:Y:S01]  /*194c0*/  VIADD R15, R15, 0xffffffff ;  /* 0xffffffff0f0f7836 */ /* 0x000fe20000000000 */
[----:B------:R-:W-:Y:S01]  /*194d0*/  LEA R4, R3, 0x1000, 0xe ;  /* 0x0000100003047811 */ /* 0x000fe200078e70ff */
[----:B------:R-:W-:Y:S01]  /*194e0*/  ULDC.64 UR40, c[0x0][0x4b8] ;  /* 0x00012e0000287ab9 */ /* 0x000fe20000000a00 */
[----:B------:R-:W-:Y:S01]  /*194f0*/  R2UR UR29, R5 ;  /* 0x00000000051d72ca */ /* 0x000fe200000e0000 */
[C---:B------:R-:W-:Y:S01]  /*19500*/  IMAD R5, R3.reuse, 0x4000, R10 ;  /* 0x0000400003057824 */ /* 0x040fe200078e020a */
[----:B------:R-:W-:Y:S01]  /*19510*/  R2UR UR31, R14 ;  /* 0x000000000e1f72ca */ /* 0x000fe200000e0000 */
[----:B------:R-:W-:Y:S01]  /*19520*/  IMAD R4, R3, -0x2000, R4 ;  /* 0xffffe00003047824 */ /* 0x000fe200078e0204 */
[----:B------:R-:W-:Y:S01]  /*19530*/  R2UR UR30, R8 ;  /* 0x00000000081e72ca */ /* 0x000fe200000e0000 */
[----:B------:R-:W-:Y:S01]  /*19540*/  ULDC.64 UR42, c[0x0][0x4d0] ;  /* 0x00013400002a7ab9 */ /* 0x000fe20000000a00 */
[----:B------:R-:W-:Y:S01]  /*19550*/  @UP0 ULDC.64 UR16, c[0x0][0x490] ;  /* 0x0001240000100ab9 */ /* 0x000fe20000000a00 */
[----:B------:R-:W-:Y:S01]  /*19560*/  @UP0 ULDC.64 UR18, c[0x0][0x490] ;  /* 0x0001240000120ab9 */ /* 0x000fe20000000a00 */
[----:B------:R-:W-:Y:S01]  /*19570*/  UIMAD.WIDE.U32 UR8, UR12, UR16, URZ ;  /* 0x000000100c0872a5 */ /* 0x000fe2000f8e003f */
[----:B------:R-:W-:Y:S01]  /*19580*/  IMAD R4, R4, 0x2, R10 ;  /* 0x0000000204047824 */ /* 0x000fe200078e020a */
[----:B------:R-:W-:Y:S01]  /*19590*/  UIMAD.WIDE.U32 UR10, UR12, UR18, URZ ;  /* 0x000000120c0a72a5 */ /* 0x000fe2000f8e003f */
[----:B------:R-:W-:Y:S01]  /*195a0*/  R2UR UR34, R11 ;  /* 0x000000000b2272ca */ /* 0x000fe200000e0000 */
[----:B------:R-:W-:Y:S01]  /*195b0*/  UMOV UR4, UR12 ;  /* 0x0000000c00047c82 */ /* 0x000fe20008000000 */
[----:B------:R-:W-:Y:S01]  /*195c0*/  @UP0 USHF.R.U32.HI UR4, URZ, UR17, UR9 ;  /* 0x000000113f040299 */ /* 0x000fe20008011609 */
[----:B------:R-:W-:Y:S01]  /*195d0*/  R2UR UR38, R12 ;  /* 0x000000000c2672ca */ /* 0x000fe200000e0000 */
[----:B------:R-:W-:Y:S01]  /*195e0*/  UIADD3 UR29, UR29, 0x30000, URZ ;  /* 0x000300001d1d7890 */ /* 0x000fe2000fffe03f */
[----:B------:R-:W-:Y:S01]  /*195f0*/  R2UR UR8, R10 ;  /* 0x000000000a0872ca */ /* 0x000fe200000e0000 */
[----:B------:R-:W-:Y:S01]  /*19600*/  UMOV UR9, UR12 ;  /* 0x0000000c00097c82 */ /* 0x000fe20008000000 */
[----:B------:R-:W-:Y:S01]  /*19610*/  ULDC UR12, c[0x0][0x498] ;  /* 0x00012600000c7ab9 */ /* 0x000fe20000000800 */
[----:B------:R-:W-:Y:S01]  /*19620*/  @UP0 USHF.R.U32.HI UR9, URZ, UR19, UR11 ;  /* 0x000000133f090299 */ /* 0x000fe2000801160b */
[----:B------:R-:W-:Y:S01]  /*19630*/  R2UR UR26, R13 ;  /* 0x000000000d1a72ca */ /* 0x000fe200000e0000 */
[----:B------:R-:W-:Y:S01]  /*19640*/  UISETP.NE.AND UP0, UPT, UR12, 0x1, UPT ;  /* 0x000000010c00788c */ /* 0x000fe2000bf05270 */
[----:B------:R-:W-:Y:S01]  /*19650*/  R2UR UR18, R9 ;  /* 0x00000000091272ca */ /* 0x000fe200000e0000 */
[----:B------:R-:W-:Y:S01]  /*19660*/  ULDC.64 UR16, c[0x0][0x198] ;  /* 0x0000660000107ab9 */ /* 0x000fe20000000a00 */
[----:B------:R-:W-:Y:S01]  /*19670*/  UIADD3 UR11, -UR13, URZ, URZ ;  /* 0x0000003f0d0b7290 */ /* 0x000fe2000fffe13f */
[----:B------:R-:W-:Y:S01]  /*19680*/  ISETP.GT.AND P3, PT, R15, 0x1, PT ;  /* 0x000000010f00780c */ /* 0x000fe20003f64270 */
[----:B------:R-:W-:Y:S01]  /*19690*/  UIADD3 UR44, UP1, UR16, 0xf0, URZ ;  /* 0x000000f0102c7890 */ /* 0x000fe2000ff3e03f */
[----:B------:R-:W-:Y:S01]  /*196a0*/  VIADD R3, R3, 0x1 ;  /* 0x0000000103037836 */ /* 0x000fe20000000000 */
[----:B------:R-:W-:Y:S01]  /*196b0*/  UIADD3 UR52, UP2, UR16, 0x1f0, URZ ;  /* 0x000001f010347890 */ /* 0x000fe2000ff5e03f */
[----:B------:R-:W-:Y:S01]  /*196c0*/  R2UR UR16, R5 ;  /* 0x00000000051072ca */ /* 0x000fe200000e0000 */
[----:B------:R-:W-:Y:S01]  /*196d0*/  ULEA UR28, UR28, UR8, 0xf ;  /* 0x000000081c1c7291 */ /* 0x000fe2000f8e783f */
[----:B------:R-:W-:Y:S01]  /*196e0*/  R2UR UR8, R4 ;  /* 0x00000000040872ca */ /* 0x000fe200000e0000 */
[----:B------:R-:W-:Y:S01]  /*196f0*/  @UP0 ULDC UR46, c[0x0][0x49c] ;  /* 0x00012700002e0ab9 */ /* 0x000fe20000000800 */
[----:B------:R-:W-:Y:S01]  /*19700*/  @UP0 ULDC UR48, c[0x0][0x49c] ;  /* 0x0001270000300ab9 */ /* 0x000fe20000000800 */
[----:B------:R-:W-:Y:S01]  /*19710*/  PRMT R4, R6, 0x40, R7 ;  /* 0x0000004006047816 */ /* 0x000fe20000000007 */
[----:B------:R-:W-:Y:S01]  /*19720*/  UIMAD.WIDE.U32 UR46, UR4, UR46, URZ ;  /* 0x0000002e042e72a5 */ /* 0x000fe2000f8e003f */
[C---:B------:R-:W-:Y:S01]  /*19730*/  ISETP.NE.AND P1, PT, R3.reuse, 0x4, PT ;  /* 0x000000040300780c */ /* 0x040fe20003f25270 */
[----:B------:R-:W-:Y:S01]  /*19740*/  UIMAD.WIDE.U32 UR48, UR9, UR48, URZ ;  /* 0x00000030093072a5 */ /* 0x000fe2000f8e003f */
[----:B------:R-:W-:Y:S01]  /*19750*/  R2UR UR50, R4 ;  /* 0x00000000043272ca */ /* 0x000fe200000e0000 */
[----:B------:R-:W-:Y:S01]  /*19760*/  UIADD3.X UR45, URZ, UR17, URZ, UP1, !UPT ;  /* 0x000000113f2d7290 */ /* 0x000fe20008ffe43f */
[----:B------:R-:W-:Y:S01]  /*19770*/  SEL R5, RZ, 0x1, P1 ;  /* 0x00000001ff057807 */ /* 0x000fe20000800000 */
[----:B------:R-:W-:Y:S01]  /*19780*/  @UP0 ULDC UR10, c[0x0][0x4a0] ;  /* 0x00012800000a0ab9 */ /* 0x000fe20000000800 */
[----:B------:R-:W-:Y:S01]  /*19790*/  UIADD3.X UR53, URZ, UR17, URZ, UP2, !UPT ;  /* 0x000000113f357290 */ /* 0x000fe200097fe43f */
[----:B------:R-:W-:Y:S01]  /*197a0*/  VIADD R14, R14, 0x40 ;  /* 0x000000400e0e7836 */ /* 0x000fe20000000000 */
[----:B------:R-:W-:Y:S01]  /*197b0*/  UMOV UR21, UR4 ;  /* 0x0000000400157c82 */ /* 0x000fe20008000000 */
[----:B------:R-:W-:Y:S01]  /*197c0*/  @UP0 ULDC UR17, c[0x0][0x4a0] ;  /* 0x0001280000110ab9 */ /* 0x000fe20000000800 */
[----:B------:R-:W-:Y:S01]  /*197d0*/  UMOV UR13, UR9 ;  /* 0x00000009000d7c82 */ /* 0x000fe20008000000 */
[----:B------:R-:W-:Y:S01]  /*197e0*/  @UP0 USHF.R.U32.HI UR21, URZ, UR10, UR47 ;  /* 0x0000000a3f150299 */ /* 0x000fe2000801162f */
[----:B------:R-:W-:Y:S01]  /*197f0*/  R2UR UR10, R16 ;  /* 0x00000000100a72ca */ /* 0x000fe200000e0000 */
[----:B------:R-:W-:Y:S01]  /*19800*/  @UP0 USHF.R.U32.HI UR13, URZ, UR17, UR49 ;  /* 0x000000113f0d0299 */ /* 0x000fe20008011631 */
[----:B------:R-:W-:Y:S01]  /*19810*/  LOP3.LUT R2, R2, R5, RZ, 0x3c, !PT ;  /* 0x0000000502027212 */ /* 0x000fe200078e3cff */
[----:B------:R-:W-:Y:S01]  /*19820*/  UIADD3 UR20, -UR21, URZ, URZ ;  /* 0x0000003f15147290 */ /* 0x000fe2000fffe13f */
[----:B------:R-:W-:Y:S01]  /*19830*/  SEL R3, R3, RZ, P1 ;  /* 0x000000ff03037207 */ /* 0x000fe20000800000 */
[----:B------:R-:W-:-:S02]  /*19840*/  UIADD3 UR17, -UR13, URZ, URZ ;  /* 0x0000003f0d117290 */ /* 0x000fc4000fffe13f */
[----:B------:R-:W-:Y:S02]  /*19850*/  UIMAD UR19, UR4, UR11, UR31 ;  /* 0x0000000b041372a4 */ /* 0x000fe4000f8e021f */
[----:B------:R-:W-:Y:S02]  /*19860*/  UIMAD UR20, UR12, UR20, UR4 ;  /* 0x000000140c1472a4 */ /* 0x000fe4000f8e0204 */
[----:B------:R-:W-:Y:S02]  /*19870*/  UIADD3 UR32, UR28, 0x2000, URZ ;  /* 0x000020001c207890 */ /* 0x000fe4000fffe03f */
[----:B------:R-:W-:Y:S02]  /*19880*/  UIMAD UR11, UR9, UR11, UR31 ;  /* 0x0000000b090b72a4 */ /* 0x000fe4000f8e021f */
[----:B------:R-:W-:Y:S02]  /*19890*/  UIMAD UR12, UR12, UR17, UR9 ;  /* 0x000000110c0c72a4 */ /* 0x000fe4000f8e0209 */
[----:B------:R-:W-:-:S02]  /*198a0*/  UIADD3 UR36, UR28, 0x4000, URZ ;  /* 0x000040001c247890 */ /* 0x000fc4000fffe03f */
[----:B------:R-:W-:Y:S02]  /*198b0*/  UIADD3 UR24, UR28, 0x6000, URZ ;  /* 0x000060001c187890 */ /* 0x000fe4000fffe03f */
[----:B------:R-:W-:Y:S02]  /*198c0*/  UIADD3 UR16, UR16, 0x20000, URZ ;  /* 0x0002000010107890 */ /* 0x000fe4000fffe03f */
[----:B------:R-:W-:Y:S02]  /*198d0*/  UIMAD UR19, UR19, UR40, UR42 ;  /* 0x00000028131372a4 */ /* 0x000fe4000f8e022a */
[----:B------:R-:W-:Y:S02]  /*198e0*/  UIMAD UR20, UR20, UR41, UR43 ;  /* 0x00000029141472a4 */ /* 0x000fe4000f8e022b */
[----:B------:R-:W-:Y:S02]  /*198f0*/  UPRMT UR50, UR50, 0x5410, URZ ;  /* 0x0000541032327896 */ /* 0x000fe4000800003f */
[----:B------:R-:W-:-:S02]  /*19900*/  UIADD3 UR8, UR8, 0x20000, URZ ;  /* 0x0002000008087890 */ /* 0x000fc4000fffe03f */
[----:B------:R-:W-:Y:S02]  /*19910*/  UIMAD UR11, UR11, UR40, UR42 ;  /* 0x000000280b0b72a4 */ /* 0x000fe4000f8e022a */
[----:B------:R-:W-:Y:S01]  /*19920*/  UIMAD UR12, UR12, UR41, UR43 ;  /* 0x000000290c0c72a4 */ /* 0x000fe2000f8e022b */
[----:B------:R-:W-:Y:S01]  /*19930*/  UMOV UR22, 0x0 ;  /* 0x0000000000167882 */ /* 0x000fe20000000000 */
[----:B------:R-:W-:Y:S01]  /*19940*/  UMOV UR23, 0x10000000 ;  /* 0x1000000000177882 */ /* 0x000fe20000000000 */
[----:B------:R-:W-:Y:S01]  /*19950*/  UMOV UR35, UR31 ;  /* 0x0000001f00237c82 */ /* 0x000fe20008000000 */
[----:B------:R-:W-:Y:S01]  /*19960*/  UMOV UR33, UR29 ;  /* 0x0000001d00217c82 */ /* 0x000fe20008000000 */
[----:B------:R-:W-:Y:S01]  /*19970*/  UMOV UR39, UR31 ;  /* 0x0000001f00277c82 */ /* 0x000fe20008000000 */
[----:B------:R-:W-:Y:S01]  /*19980*/  UMOV UR37, UR29 ;  /* 0x0000001d00257c82 */ /* 0x000fe20008000000 */
[----:B------:R0:W-:Y:S01]  /*19990*/  UTMALDG.2D [UR28], [UR44], desc[UR22] ;  /* 0x0000161c2c0075b4 */ /* 0x0001e20008009000 */
[----:B------:R-:W-:Y:S01]  /*199a0*/  UMOV UR27, UR31 ;  /* 0x0000001f001b7c82 */ /* 0x000fe20008000000 */
[----:B------:R-:W-:Y:S01]  /*199b0*/  UMOV UR25, UR29 ;  /* 0x0000001d00197c82 */ /* 0x000fe20008000000 */
[----:B------:R-:W-:Y:S01]  /*199c0*/  UMOV UR17, UR29 ;  /* 0x0000001d00117c82 */ /* 0x000fe20008000000 */
[----:B------:R-:W-:Y:S01]  /*199d0*/  UMOV UR9, UR29 ;  /* 0x0000001d00097c82 */ /* 0x000fe20008000000 */
[----:B------:R0:W-:Y:S01]  /*199e0*/  UTMALDG.2D [UR32], [UR44], desc[UR22] ;  /* 0x000016202c0075b4 */ /* 0x0001e20008009000 */
[----:B------:R0:W-:Y:S01]  /*199f0*/  UTMALDG.2D [UR36], [UR44], desc[UR22] ;  /* 0x000016242c0075b4 */ /* 0x0001e20008009000 */
[----:B------:R0:W-:Y:S01]  /*19a00*/  UTMALDG.2D [UR24], [UR44], desc[UR22] ;  /* 0x000016182c0075b4 */ /* 0x0001e20008009000 */
[----:B------:R0:W-:Y:S01]  /*19a10*/  UTMALDG.4D.IM2COL [UR16], [UR52], UR50 ;  /* 0x00000010340073b4 */ /* 0x0001e20008058032 */
[----:B------:R0:W-:Y:S02]  /*19a20*/  UTMALDG.4D.IM2COL [UR8], [UR52], UR50 ;  /* 0x00000008340073b4 */ /* 0x0001e40008058032 */
[----:B0-----:R-:W-:Y:S05]  /*19a30*/  @P3 BRA `(.L_x_528) ;  /* 0xfffffff8004c3947 */ /* 0x001fea000383ffff */
.L_x_524:
[----:B------:R-:W-:Y:S05]  /*19a40*/  WARPSYNC.ALL ;  /* 0x0000000000007948 */ /* 0x000fea0003800000 */
[----:B------:R-:W-:-:S13]  /*19a50*/  ELECT P0, URZ, PT ;  /* 0x00000000003f782f */ /* 0x000fda0003800000 */
[----:B------:R-:W-:Y:S05]  /*19a60*/  @!P0 EXIT ;  /* 0x000000000000894d */ /* 0x000fea0003800000 */
[----:B------:R-:W-:-:S04]  /*19a70*/  ULOP3.LUT UR6, UR6, 0x2, URZ, 0xfc, !UPT ;  /* 0x0000000206067892 */ /* 0x000fc8000f8efc3f */
[----:B------:R-:W-:-:S06]  /*19a80*/  UISETP.NE.AND UP0, UPT, UR6, 0x3, UPT ;  /* 0x000000030600788c */ /* 0x000fcc000bf05270 */
[----:B------:R-:W-:-:S13]  /*19a90*/  PLOP3.LUT P0, PT, PT, PT, UP0, 0x80, 0x0 ;  /* 0x000000000000781c */ /* 0x000fda0003f0f008 */
[----:B------:R-:W-:Y:S05]  /*19aa0*/  @!P0 BRA `(.L_x_529) ;  /* 0x0000000000048947 */ /* 0x000fea0003800000 */
[----:B------:R-:W-:Y:S01]  /*19ab0*/  BPT.TRAP 0x1 ;  /* 0x000000040000795c */ /* 0x000fe20000300000 */
.L_x_529:
[----:B------:R-:W0:Y:S01]  /*19ac0*/  S2UR UR7, SR_CgaCtaId ;  /* 0x00000000000779c3 */ /* 0x000e220000008800 */
[----:B------:R-:W-:Y:S01]  /*19ad0*/  ULOP3.LUT UP0, URZ, UR5, 0x4, URZ, 0xc0, !UPT ;  /* 0x00000004053f7892 */ /* 0x000fe2000f80c03f */
[----:B------:R-:W-:Y:S01]  /*19ae0*/  UMOV UR6, 0x400 ;  /* 0x0000040000067882 */ /* 0x000fe20000000000 */
[----:B------:R-:W-:Y:S02]  /*19af0*/  USHF.L.U32 UR4, UR5, 0x3, URZ ;  /* 0x0000000305047899 */ /* 0x000fe4000800063f */
[----:B------:R-:W-:Y:S02]  /*19b00*/  USEL UR8, URZ, 0x1, UP0 ;  /* 0x000000013f087887 */ /* 0x000fe40008000000 */
[----:B------:R-:W-:-:S04]  /*19b10*/  ULOP3.LUT UR5, UR5, 0x3, URZ, 0xc0, !UPT ;  /* 0x0000000305057892 */ /* 0x000fc8000f8ec03f */
[----:B------:R-:W-:-:S05]  /*19b20*/  IMAD.U32 R0, RZ, RZ, UR8 ;  /* 0x00000008ff007e24 */ /* 0x000fca000f8e00ff */
[----:B------:R-:W-:Y:S01]  /*19b30*/  SHF.L.U32 R0, R0, 0x1f, RZ ;  /* 0x0000001f00007819 */ /* 0x000fe200000006ff */
[----:B0-----:R-:W-:Y:S02]  /*19b40*/  ULEA UR7, UR7, UR6, 0x18 ;  /* 0x0000000607077291 */ /* 0x001fe4000f8ec03f */
[----:B------:R-:W-:Y:S02]  /*19b50*/  ULOP3.LUT UR6, UR4, 0x18, URZ, 0xc0, !UPT ;  /* 0x0000001804067892 */ /* 0x000fe4000f8ec03f */
[----:B------:R-:W-:-:S04]  /*19b60*/  UIADD3 UR4, UR7, 0x30020, URZ ;  /* 0x0003002007047890 */ /* 0x000fc8000fffe03f */
[----:B------:R-:W-:-:S12]  /*19b70*/  UIADD3 UR6, UR4, UR6, URZ ;  /* 0x0000000604067290 */ /* 0x000fd8000fffe03f */
.L_x_530:
[----:B0-----:R-:W-:-:S04]  /*19b80*/  IMAD.U32 R3, RZ, RZ, UR6 ;  /* 0x00000006ff037e24 */ /* 0x001fc8000f8e00ff */
[----:B------:R0:W1:Y:S03]  /*19b90*/  SYNCS.PHASECHK.TRANS64.TRYWAIT P0, [R3+URZ], R0 ;  /* 0x00000000030075a7 */ /* 0x000066000800017f */
[----:B-1----:R-:W-:Y:S05]  /*19ba0*/  @!P0 NANOSLEEP.SYNCS 0x989680 ;  /* 0x009896800000895d */ /* 0x002fea0003900000 */
[----:B------:R-:W1:Y:S02]  /*19bb0*/  @!P0 SYNCS.PHASECHK.TRANS64 P0, [R3+URZ], R0 ;  /* 0x00000000030085a7 */ /* 0x000e64000800007f */
[----:B-1----:R-:W-:Y:S05]  /*19bc0*/  @!P0 BRA `(.L_x_530) ;  /* 0xfffffffc00ec8947 */ /* 0x002fea000383ffff */
[----:B------:R-:W-:-:S04]  /*19bd0*/  UIADD3 UR5, UR5, 0x1, URZ ;  /* 0x0000000105057890 */ /* 0x000fc8000fffe03f */
[----:B------:R-:W-:Y:S02]  /*19be0*/  UISETP.EQ.XOR UP0, UPT, UR5, 0x4, !UP0 ;  /* 0x000000040500788c */ /* 0x000fe4000c702a70 */
[----:B------:R-:W-:Y:S02]  /*19bf0*/  UISETP.NE.AND UP1, UPT, UR5, 0x4, UPT ;  /* 0x000000040500788c */ /* 0x000fe4000bf25270 */
[----:B------:R-:W-:Y:S02]  /*19c00*/  USEL UR6, URZ, 0x1, !UP0 ;  /* 0x000000013f067887 */ /* 0x000fe4000c000000 */
[----:B------:R-:W-:-:S04]  /*19c10*/  USEL UR5, UR5, URZ, UP1 ;  /* 0x0000003f05057287 */ /* 0x000fc80008800000 */
[----:B0-----:R-:W-:Y:S01]  /*19c20*/  IMAD.U32 R0, RZ, RZ, UR6 ;  /* 0x00000006ff007e24 */ /* 0x001fe2000f8e00ff */
[----:B------:R-:W-:-:S04]  /*19c30*/  ULEA UR7, UR5, UR4, 0x3 ;  /* 0x0000000405077291 */ /* 0x000fc8000f8e183f */
[----:B------:R-:W-:-:S08]  /*19c40*/  SHF.L.U32 R0, R0, 0x1f, RZ ;  /* 0x0000001f00007819 */ /* 0x000fd000000006ff */
.L_x_531:
[----:B0-----:R-:W-:-:S04]  /*19c50*/  IMAD.U32 R3, RZ, RZ, UR7 ;  /* 0x00000007ff037e24 */ /* 0x001fc8000f8e00ff */
[----:B------:R0:W1:Y:S03]  /*19c60*/  SYNCS.PHASECHK.TRANS64.TRYWAIT P0, [R3+URZ], R0 ;  /* 0x00000000030075a7 */ /* 0x000066000800017f */
[----:B-1----:R-:W-:Y:S05]  /*19c70*/  @!P0 NANOSLEEP.SYNCS 0x989680 ;  /* 0x009896800000895d */ /* 0x002fea0003900000 */
[----:B------:R-:W1:Y:S02]  /*19c80*/  @!P0 SYNCS.PHASECHK.TRANS64 P0, [R3+URZ], R0 ;  /* 0x00000000030085a7 */ /* 0x000e64000800007f */
[----:B-1----:R-:W-:Y:S05]  /*19c90*/  @!P0 BRA `(.L_x_531) ;  /* 0xfffffffc00ec8947 */ /* 0x002fea000383ffff */
[----:B------:R-:W-:-:S04]  /*19ca0*/  UIADD3 UR5, UR5, 0x1, URZ ;  /* 0x0000000105057890 */ /* 0x000fc8000fffe03f */
[----:B------:R-:W-:Y:S02]  /*19cb0*/  UISETP.EQ.XOR UP0, UPT, UR5, 0x4, UP0 ;  /* 0x000000040500788c */ /* 0x000fe40008702a70 */
[----:B------:R-:W-:Y:S02]  /*19cc0*/  UISETP.NE.AND UP1, UPT, UR5, 0x4, UPT ;  /* 0x000000040500788c */ /* 0x000fe4000bf25270 */
[----:B------:R-:W-:Y:S02]  /*19cd0*/  USEL UR6, URZ, 0x1, !UP0 ;  /* 0x000000013f067887 */ /* 0x000fe4000c000000 */
[----:B------:R-:W-:-:S04]  /*19ce0*/  USEL UR5, UR5, URZ, UP1 ;  /* 0x0000003f05057287 */ /* 0x000fc80008800000 */
[----:B0-----:R-:W-:Y:S01]  /*19cf0*/  IMAD.U32 R0, RZ, RZ, UR6 ;  /* 0x00000006ff007e24 */ /* 0x001fe2000f8e00ff */
[----:B------:R-:W-:-:S04]  /*19d00*/  ULEA UR7, UR5, UR4, 0x3 ;  /* 0x0000000405077291 */ /* 0x000fc8000f8e183f */
[----:B------:R-:W-:-:S08]  /*19d10*/  SHF.L.U32 R0, R0, 0x1f, RZ ;  /* 0x0000001f00007819 */ /* 0x000fd000000006ff */
.L_x_532:
        /* <DEDUP_REMOVED lines=13> */
.L_x_533:
[----:B0-----:R-:W-:-:S04]  /*19df0*/  IMAD.U32 R3, RZ, RZ, UR5 ;  /* 0x00000005ff037e24 */ /* 0x001fc8000f8e00ff */
[----:B------:R0:W1:Y:S03]  /*19e00*/  SYNCS.PHASECHK.TRANS64.TRYWAIT P0, [R3+URZ], R0 ;  /* 0x00000000030075a7 */ /* 0x000066000800017f */
[----:B-1----:R-:W-:Y:S05]  /*19e10*/  @!P0 NANOSLEEP.SYNCS 0x989680 ;  /* 0x009896800000895d */ /* 0x002fea0003900000 */
[----:B------:R-:W1:Y:S02]  /*19e20*/  @!P0 SYNCS.PHASECHK.TRANS64 P0, [R3+URZ], R0 ;  /* 0x00000000030085a7 */ /* 0x000e64000800007f */
[----:B-1----:R-:W-:Y:S05]  /*19e30*/  @P0 EXIT ;  /* 0x000000000000094d */ /* 0x002fea0003800000 */
[----:B------:R-:W-:Y:S05]  /*19e40*/  BRA `(.L_x_533) ;  /* 0xfffffffc00e87947 */ /* 0x000fea000383ffff */
.L_x_534:
[----:B------:R-:W-:-:S00]  /*19e50*/  BRA `(.L_x_534) ;  /* 0xfffffffc00fc7947 */ /* 0x000fc0000383ffff */
[----:B------:R-:W-:-:S00]  /*19e60*/  NOP ;  /* 0x0000000000007918 */ /* 0x000fc00000000000 */
        /* <DEDUP_REMOVED lines=9> */
.L_x_535:


//--------------------- .nv.shared._ZN7cutlass13device_kernelINS_4conv6kernel13ConvUniversalINS1_16ConvProblemShapeILNS1_8OperatorE2ELi2EEENS1_10collective14CollectiveConvINS1_46MainloopSm90TmaGmmaWarpSpecializedImplicitGemmILS5_2ELi4ELi2EN4cute5tupleIJNSA_1CILi1EEESD_SD_EEENS1_36KernelImplicitTmaWarpSpecializedSm90ELi1EEENSB_IJNSC_ILi256EEENSB_IJNSC_ILi128EEEEEENSB_IJNSC_ILi64EEEEEEEEENS_6half_tESN_NSA_8TiledMMAINSA_8MMA_AtomIJNSA_4SM904GMMA26MMA_64x128x16_F32F16F16_SSILNSR_5MajorE1ELST_1ELNSR_7ScaleInE1ELSU_1EEEEEENSA_6LayoutISE_NSB_IJNSC_ILi0EEESY_SY_EEEEENSB_IJNSA_10UnderscoreES11_S11_EEEEENS7_6detail26Sm90ImplicitGemmTileTraitsINSA_13SM90_TMA_LOADENSA_14ComposedLayoutINSA_7SwizzleILi3ELi4ELi3EEENSA_18smem_ptr_flag_bitsILi16EEENSX_INSB_IJNSB_IJSK_NSC_ILi4EEEEEENSB_IJNSC_ILi8EEES1E_EEENSB_IJSD_S1C_EEEEEENSB_IJNSB_IJSD_NSC_ILi4096EEEEEENSB_IJSK_NSC_ILi512EEEEEENSB_IJSY_NSC_ILi16384EEEEEEEEEEEEEvEENS15_INSA_20SM90_TMA_LOAD_IM2COLENS17_IS19_S1B_NSX_INSB_IJNSB_IJSK_NSC_ILi2EEEEEES1F_S1G_EEENSB_IJS1J_S1L_NSB_IJSY_NSC_ILi8192EEEEEEEEEEEEEvEEEENS_8epilogue10collective6detail29Sm90TmaWarpSpecializedAdapterINS24_15DefaultEpilogueISN_NSB_IJlNSB_IJSD_llEEESY_EEES29_NS23_6thread17LinearCombinationISN_Li1EffLNS2A_9ScaleType4KindE0ELNS_15FloatRoundStyleE2ESN_EENS_4gemm15EpilogueDefaultEEEEEvvEEEEvNT_6ParamsE --------------------------
	.section	.nv.shared._ZN7cutlass13device_kernelINS_4conv6kernel13ConvUniversalINS1_16ConvProblemShapeILNS1_8OperatorE2ELi2EEENS1_10collective14CollectiveConvINS1_46MainloopSm90TmaGmmaWarpSpecializedImplicitGemmILS5_2ELi4ELi2EN4cute5tupleIJNSA_1CILi1EEESD_SD_EEENS1_36KernelImplicitTmaWarpSpecializedSm90ELi1EEENSB_IJNSC_ILi256EEENSB_IJNSC_ILi128EEEEEENSB_IJNSC_ILi64EEEEEEEEENS_6half_tESN_NSA_8TiledMMAINSA_8MMA_AtomIJNSA_4SM904GMMA26MMA_64x128x16_F32F16F16_SSILNSR_5MajorE1ELST_1ELNSR_7ScaleInE1ELSU_1EEEEEENSA_6LayoutISE_NSB_IJNSC_ILi0EEESY_SY_EEEEENSB_IJNSA_10UnderscoreES11_S11_EEEEENS7_6detail26Sm90ImplicitGemmTileTraitsINSA_13SM90_TMA_LOADENSA_14ComposedLayoutINSA_7SwizzleILi3ELi4ELi3EEENSA_18smem_ptr_flag_bitsILi16EEENSX_INSB_IJNSB_IJSK_NSC_ILi4EEEEEENSB_IJNSC_ILi8EEES1E_EEENSB_IJSD_S1C_EEEEEENSB_IJNSB_IJSD_NSC_ILi4096EEEEEENSB_IJSK_NSC_ILi512EEEEEENSB_IJSY_NSC_ILi16384EEEEEEEEEEEEEvEENS15_INSA_20SM90_TMA_LOAD_IM2COLENS17_IS19_S1B_NSX_INSB_IJNSB_IJSK_NSC_ILi2EEEEEES1F_S1G_EEENSB_IJS1J_S1L_NSB_IJSY_NSC_ILi8192EEEEEEEEEEEEEvEEEENS_8epilogue10collective6detail29Sm90TmaWarpSpecializedAdapterINS24_15DefaultEpilogueISN_NSB_IJlNSB_IJSD_llEEESY_EEES29_NS23_6thread17LinearCombinationISN_Li1EffLNS2A_9ScaleType4KindE0ELNS_15FloatRoundStyleE2ESN_EENS_4gemm15EpilogueDefaultEEEEEvvEEEEvNT_6ParamsE,"aw",@nobits
	.sectionflags	@""
	.align	16
	.zero		1024


//--------------------- .nv.shared.reserved.0     --------------------------
	.section	.nv.shared.reserved.0,"aw",@nobits
	.weak		__nv_reservedSMEM_offset_0_alias
	.size		__nv_reservedSMEM_offset_0_alias, 0, 0
	.other		__nv_reservedSMEM_offset_0_alias,@"STO_CUDA_RESERVED_SHARED STV_DEFAULT"
__nv_reservedSMEM_offset_0_alias:
	.zero		0


//--------------------- .nv.global                --------------------------
	.section	.nv.global,"aw",@nobits
.nv.global:
	.type		_ZN39_INTERNAL_de0f701d_4_k_cu_55f9fdb1_27964cute1_E,@object
	.size		_ZN39_INTERNAL_de0f701d_4_k_cu_55f9fdb1_27964cute1_E,(_ZN39_INTERNAL_de0f701d_4_k_cu_55f9fdb1_27964cuda3std3__45__cpo6cbeginE - _ZN39_INTERNAL_de0f701d_4_k_cu_55f9fdb1_27964cute1_E)
_ZN39_INTERNAL_de0f701d_4_k_cu_55f9fdb1_27964cute1_E:
	.zero		1
	.type		_ZN39_INTERNAL_de0f701d_4_k_cu_55f9fdb1_27964cuda3std3__45__cpo6cbeginE,@object
	.size		_ZN39_INTERNAL_de0f701d_4_k_cu_55f9fdb1_27964cuda3std3__45__cpo6cbeginE,(_ZN39_INTERNAL_de0f701d_4_k_cu_55f9fdb1_27964cuda3std3__48in_placeE - _ZN39_INTERNAL_de0f701d_4_k_cu_55f9fdb1_27964cuda3std3__45__cpo6cbeginE)
_ZN39_INTERNAL_de0f701d_4_k_cu_55f9fdb1_27964cuda3std3__45__cpo6cbeginE:
	.zero		1
	.type		_ZN39_INTERNAL_de0f701d_4_k_cu_55f9fdb1_27964cuda3std3__48in_placeE,@object
	.size		_ZN39_INTERNAL_de0f701d_4_k_cu_55f9fdb1_27964cuda3std3__48in_placeE,(_ZN39_INTERNAL_de0f701d_4_k_cu_55f9fdb1_27964cuda3std6ranges3__45__cpo9iter_moveE - _ZN39_INTERNAL_de0f701d_4_k_cu_55f9fdb1_27964cuda3std3__48in_placeE)
_ZN39_INTERNAL_de0f701d_4_k_cu_55f9fdb1_27964cuda3std3__48in_placeE:
	.zero		1
	.type		_ZN39_INTERNAL_de0f701d_4_k_cu_55f9fdb1_27964cuda3std6ranges3__45__cpo9iter_moveE,@object
	.size		_ZN39_INTERNAL_de0f701d_4_k_cu_55f9fdb1_27964cuda3std6ranges3__45__cpo9iter_moveE,(_ZN39_INTERNAL_de0f701d_4_k_cu_55f9fdb1_27964cuda3std3__45__cpo5beginE - _ZN39_INTERNAL_de0f701d_4_k_cu_55f9fdb1_27964cuda3std6ranges3__45__cpo9iter_moveE)
_ZN39_INTERNAL_de0f701d_4_k_cu_55f9fdb1_27964cuda3std6ranges3__45__cpo9iter_moveE:
	.zero		1
	.type		_ZN39_INTERNAL_de0f701d_4_k_cu_55f9fdb1_27964cuda3std3__45__cpo5beginE,@object
	.size		_ZN39_INTERNAL_de0f701d_4_k_cu_55f9fdb1_27964cuda3std3__45__cpo5beginE,(_ZN39_INTERNAL_de0f701d_4_k_cu_55f9fdb1_27964cuda3std3__441_GLOBAL__N__de0f701d_4_k_cu_55f9fdb1_27966ignoreE - _ZN39_INTERNAL_de0f701d_4_k_cu_55f9fdb1_27964cuda3std3__45__cpo5beginE)
_ZN39_INTERNAL_de0f701d_4_k_cu_55f9fdb1_27964cuda3std3__45__cpo5beginE:
	.zero		1
	.type		_ZN39_INTERNAL_de0f701d_4_k_cu_55f9fdb1_27964cuda3std3__441_GLOBAL__N__de0f701d_4_k_cu_55f9fdb1_27966ignoreE,@object
	.size		_ZN39_INTERNAL_de0f701d_4_k_cu_55f9fdb1_27964cuda3std3__441_GLOBAL__N__de0f701d_4_k_cu_55f9fdb1_27966ignoreE,(_ZN39_INTERNAL_de0f701d_4_k_cu_55f9fdb1_27964cute7productE - _ZN39_INTERNAL_de0f701d_4_k_cu_55f9fdb1_27964cuda3std3__441_GLOBAL__N__de0f701d_4_k_cu_55f9fdb1_27966ignoreE)
_ZN39_INTERNAL_de0f701d_4_k_cu_55f9fdb1_27964cuda3std3__441_GLOBAL__N__de0f701d_4_k_cu_55f9fdb1_27966ignoreE:
	.zero		1
	.type		_ZN39_INTERNAL_de0f701d_4_k_cu_55f9fdb1_27964cute7productE,@object
	.size		_ZN39_INTERNAL_de0f701d_4_k_cu_55f9fdb1_27964cute7productE,(_ZN39_INTERNAL_de0f701d_4_k_cu_55f9fdb1_27964cuda3std3__45__cpo3endE - _ZN39_INTERNAL_de0f701d_4_k_cu_55f9fdb1_27964cute7productE)
_ZN39_INTERNAL_de0f701d_4_k_cu_55f9fdb1_27964cute7productE:
	.zero		1
	.type		_ZN39_INTERNAL_de0f701d_4_k_cu_55f9fdb1_27964cuda3std3__45__cpo3endE,@object
	.size		_ZN39_INTERNAL_de0f701d_4_k_cu_55f9fdb1_27964cuda3std3__45__cpo3endE,(_ZN39_INTERNAL_de0f701d_4_k_cu_55f9fdb1_27964cuda3std3__419piecewise_constructE - _ZN39_INTERNAL_de0f701d_4_k_cu_55f9fdb1_27964cuda3std3__45__cpo3endE)
_ZN39_INTERNAL_de0f701d_4_k_cu_55f9fdb1_27964cuda3std3__45__cpo3endE:
	.zero		1
	.type		_ZN39_INTERNAL_de0f701d_4_k_cu_55f9fdb1_27964cuda3std3__419piecewise_constructE,@object
	.size		_ZN39_INTERNAL_de0f701d_4_k_cu_55f9fdb1_27964cuda3std3__419piecewise_constructE,(_ZN39_INTERNAL_de0f701d_4_k_cu_55f9fdb1_27964cuda3std3__45__cpo4cendE - _ZN39_INTERNAL_de0f701d_4_k_cu_55f9fdb1_27964cuda3std3__419piecewise_constructE)
_ZN39_INTERNAL_de0f701d_4_k_cu_55f9fdb1_27964cuda3std3__419piecewise_constructE:
	.zero		1
	.type		_ZN39_INTERNAL_de0f701d_4_k_cu_55f9fdb1_27964cuda3std3__45__cpo4cendE,@object
	.size		_ZN39_INTERNAL_de0f701d_4_k_cu_55f9fdb1_27964cuda3std3__45__cpo4cendE,(_ZN39_INTERNAL_de0f701d_4_k_cu_55f9fdb1_27964cuda3std6ranges3__45__cpo4swapE - _ZN39_INTERNAL_de0f701d_4_k_cu_55f9fdb1_27964cuda3std3__45__cpo4cendE)
_ZN39_INTERNAL_de0f701d_4_k_cu_55f9fdb1_27964cuda3std3__45__cpo4cendE:
	.zero		1
	.type		_ZN39_INTERNAL_de0f701d_4_k_cu_55f9fdb1_27964cuda3std6ranges3__45__cpo4swapE,@object
	.size		_ZN39_INTERNAL_de0f701d_4_k_cu_55f9fdb1_27964cuda3std6ranges3__45__cpo4swapE,(.L_7 - _ZN39_INTERNAL_de0f701d_4_k_cu_55f9fdb1_27964cuda3std6ranges3__45__cpo4swapE)
_ZN39_INTERNAL_de0f701d_4_k_cu_55f9fdb1_27964cuda3std6ranges3__45__cpo4swapE:
	.zero		1
.L_7:


//--------------------- .nv.constant0._ZN7cutlass13device_kernelINS_4conv6kernel13ConvUniversalINS1_16ConvProblemShapeILNS1_8OperatorE2ELi2EEENS1_10collective14CollectiveConvINS1_46MainloopSm90TmaGmmaWarpSpecializedImplicitGemmILS5_2ELi4ELi2EN4cute5tupleIJNSA_1CILi1EEESD_SD_EEENS1_36KernelImplicitTmaWarpSpecializedSm90ELi1EEENSB_IJNSC_ILi256EEENSB_IJNSC_ILi128EEEEEENSB_IJNSC_ILi64EEEEEEEEENS_6half_tESN_NSA_8TiledMMAINSA_8MMA_AtomIJNSA_4SM904GMMA26MMA_64x128x16_F32F16F16_SSILNSR_5MajorE1ELST_1ELNSR_7ScaleInE1ELSU_1EEEEEENSA_6LayoutISE_NSB_IJNSC_ILi0EEESY_SY_EEEEENSB_IJNSA_10UnderscoreES11_S11_EEEEENS7_6detail26Sm90ImplicitGemmTileTraitsINSA_13SM90_TMA_LOADENSA_14ComposedLayoutINSA_7SwizzleILi3ELi4ELi3EEENSA_18smem_ptr_flag_bitsILi16EEENSX_INSB_IJNSB_IJSK_NSC_ILi4EEEEEENSB_IJNSC_ILi8EEES1E_EEENSB_IJSD_S1C_EEEEEENSB_IJNSB_IJSD_NSC_ILi4096EEEEEENSB_IJSK_NSC_ILi512EEEEEENSB_IJSY_NSC_ILi16384EEEEEEEEEEEEEvEENS15_INSA_20SM90_TMA_LOAD_IM2COLENS17_IS19_S1B_NSX_INSB_IJNSB_IJSK_NSC_ILi2EEEEEES1F_S1G_EEENSB_IJS1J_S1L_NSB_IJSY_NSC_ILi8192EEEEEEEEEEEEEvEEEENS_8epilogue10collective6detail29Sm90TmaWarpSpecializedAdapterINS24_15DefaultEpilogueISN_NSB_IJlNSB_IJSD_llEEESY_EEES29_NS23_6thread17LinearCombinationISN_Li1EffLNS2A_9ScaleType4KindE0ELNS_15FloatRoundStyleE2ESN_EENS_4gemm15EpilogueDefaultEEEEEvvEEEEvNT_6ParamsE --------------------------
	.section	.nv.constant0._ZN7cutlass13device_kernelINS_4conv6kernel13ConvUniversalINS1_16ConvProblemShapeILNS1_8OperatorE2ELi2EEENS1_10collective14CollectiveConvINS1_46MainloopSm90TmaGmmaWarpSpecializedImplicitGemmILS5_2ELi4ELi2EN4cute5tupleIJNSA_1CILi1EEESD_SD_EEENS1_36KernelImplicitTmaWarpSpecializedSm90ELi1EEENSB_IJNSC_ILi256EEENSB_IJNSC_ILi128EEEEEENSB_IJNSC_ILi64EEEEEEEEENS_6half_tESN_NSA_8TiledMMAINSA_8MMA_AtomIJNSA_4SM904GMMA26MMA_64x128x16_F32F16F16_SSILNSR_5MajorE1ELST_1ELNSR_7ScaleInE1ELSU_1EEEEEENSA_6LayoutISE_NSB_IJNSC_ILi0EEESY_SY_EEEEENSB_IJNSA_10UnderscoreES11_S11_EEEEENS7_6detail26Sm90ImplicitGemmTileTraitsINSA_13SM90_TMA_LOADENSA_14ComposedLayoutINSA_7SwizzleILi3ELi4ELi3EEENSA_18smem_ptr_flag_bitsILi16EEENSX_INSB_IJNSB_IJSK_NSC_ILi4EEEEEENSB_IJNSC_ILi8EEES1E_EEENSB_IJSD_S1C_EEEEEENSB_IJNSB_IJSD_NSC_ILi4096EEEEEENSB_IJSK_NSC_ILi512EEEEEENSB_IJSY_NSC_ILi16384EEEEEEEEEEEEEvEENS15_INSA_20SM90_TMA_LOAD_IM2COLENS17_IS19_S1B_NSX_INSB_IJNSB_IJSK_NSC_ILi2EEEEEES1F_S1G_EEENSB_IJS1J_S1L_NSB_IJSY_NSC_ILi8192EEEEEEEEEEEEEvEEEENS_8epilogue10collective6detail29Sm90TmaWarpSpecializedAdapterINS24_15DefaultEpilogueISN_NSB_IJlNSB_IJSD_llEEESY_EEES29_NS23_6thread17LinearCombinationISN_Li1EffLNS2A_9ScaleType4KindE0ELNS_15FloatRoundStyleE2ESN_EENS_4gemm15EpilogueDefaultEEEEEvvEEEEvNT_6ParamsE,"a",@progbits
	.sectionflags	@""
	.align	4
.nv.constant0._ZN7cutlass13device_kernelINS_4conv6kernel13ConvUniversalINS1_16ConvProblemShapeILNS1_8OperatorE2ELi2EEENS1_10collective14CollectiveConvINS1_46MainloopSm90TmaGmmaWarpSpecializedImplicitGemmILS5_2ELi4ELi2EN4cute5tupleIJNSA_1CILi1EEESD_SD_EEENS1_36KernelImplicitTmaWarpSpecializedSm90ELi1EEENSB_IJNSC_ILi256EEENSB_IJNSC_ILi128EEEEEENSB_IJNSC_ILi64EEEEEEEEENS_6half_tESN_NSA_8TiledMMAINSA_8MMA_AtomIJNSA_4SM904GMMA26MMA_64x128x16_F32F16F16_SSILNSR_5MajorE1ELST_1ELNSR_7ScaleInE1ELSU_1EEEEEENSA_6LayoutISE_NSB_IJNSC_ILi0EEESY_SY_EEEEENSB_IJNSA_10UnderscoreES11_S11_EEEEENS7_6detail26Sm90ImplicitGemmTileTraitsINSA_13SM90_TMA_LOADENSA_14ComposedLayoutINSA_7SwizzleILi3ELi4ELi3EEENSA_18smem_ptr_flag_bitsILi16EEENSX_INSB_IJNSB_IJSK_NSC_ILi4EEEEEENSB_IJNSC_ILi8EEES1E_EEENSB_IJSD_S1C_EEEEEENSB_IJNSB_IJSD_NSC_ILi4096EEEEEENSB_IJSK_NSC_ILi512EEEEEENSB_IJSY_NSC_ILi16384EEEEEEEEEEEEEvEENS15_INSA_20SM90_TMA_LOAD_IM2COLENS17_IS19_S1B_NSX_INSB_IJNSB_IJSK_NSC_ILi2EEEEEES1F_S1G_EEENSB_IJS1J_S1L_NSB_IJSY_NSC_ILi8192EEEEEEEEEEEEEvEEEENS_8epilogue10collective6detail29Sm90TmaWarpSpecializedAdapterINS24_15DefaultEpilogueISN_NSB_IJlNSB_IJSD_llEEESY_EEES29_NS23_6thread17LinearCombinationISN_Li1EffLNS2A_9ScaleType4KindE0ELNS_15FloatRoundStyleE2ESN_EENS_4gemm15EpilogueDefaultEEEEEvvEEEEvNT_6ParamsE:
	.zero		1536


//--------------------- SYMBOLS --------------------------

	.type		.nv.reservedSmem.offset0,@object
	.size		.nv.reservedSmem.offset0,0x4
